	.target	sm_100a

	.elftype	@"ET_EXEC"


//--------------------- .note.nv.tkinfo           --------------------------
	.section	.note.nv.tkinfo,"",@"SHT_NOTE"
	.sectionflags	@"SHF_NOTE_NV_TKINFO"
	.tkinfo
        /*0018*/ 	.word	0x00000002
        /*0030*/ 	.string	""
        /*0030*/ 	.string	"ptxas"
        /*0030*/ 	.string	"Cuda compilation tools, release 13.0, V13.0.88"
        /*0030*/ 	.string	"Build cuda_13.0.r13.0/compiler.36424714_0"
        /*0030*/ 	.string	"-arch sm_100a -m 64 "



//--------------------- .note.nv.cuinfo           --------------------------
	.section	.note.nv.cuinfo,"",@"SHT_NOTE"
	.sectionflags	@"SHF_NOTE_NV_CUINFO"
        /*0018*/ 	.short	0x0002
        /*001a*/ 	.short	0x0064
        /*001c*/ 	.short	0x0082
	.zero		2


//--------------------- .nv.info                  --------------------------
	.section	.nv.info,"",@"SHT_CUDA_INFO"
	.align	4


	//----- nvinfo : EIATTR_REGCOUNT
	.align		4
        /*0000*/ 	.byte	0x04, 0x2f
        /*0002*/ 	.short	(.L_19 - .L_18)
	.align		4
.L_18:
        /*0004*/ 	.word	index@(_ZN7cutlass13device_kernelINS_4gemm6kernel13GemmUniversalIN4cute5tupleIJiiiiEEENS1_10collective13CollectiveMmaINS1_35MainloopSm100TmaUmmaWarpSpecializedILi2ELi2ELi4ENS5_IJNS4_1CILi1EEESB_SB_EEEEENS5_IJNSA_ILi128EEESE_NSA_ILi64EEEEEENS_12float_e5m2_tENS5_IJlSB_lEEESH_SI_NS4_8TiledMMAINS4_8MMA_AtomIJNS4_10MMA_TraitsINS4_19SM100_MMA_F8F6F4_SSEJSH_SH_fSE_SE_NS4_17integral_constantINS4_4UMMA5MajorELSP_0EEESQ_NSN_INSO_7ScaleInELSR_0EEESS_EEEEEENS4_6LayoutISC_NS5_IJNSA_ILi0EEESW_SW_EEEEENS5_IJNS4_10UnderscoreESZ_SZ_EEEEENS4_13SM90_TMA_LOADENS4_14ComposedLayoutINS4_7SwizzleILi2ELi4ELi3EEENS4_18smem_ptr_flag_bitsILi8EEENSV_INS5_IJNSA_ILi8EEESF_EEENS5_IJSF_SB_EEEEEEEvNS4_8identityES12_S1C_vS1D_EENS_8epilogue10collective18CollectiveEpilogueINS1F_23Sm100TmaWarpSpecializedILi2ELi2ELi64ELb0ELb0EEEJSG_NS5_IJNSV_ISE_SB_EENSV_ISF_SB_EEEEESH_SI_SH_SI_NS1F_6fusion15FusionCallbacksIS1J_NS1N_17LinearCombinationISH_fSH_fLNS_15FloatRoundStyleE2EEESG_S1M_JEEENS4_5SM1004TMEM4LOAD26SM100_TMEM_LOAD_32dp32b64xES12_S1C_NS4_39AutoVectorizingCopyWithAssumedAlignmentILi128EEENS4_14SM90_TMA_STOREES1C_S1Y_S1Y_EEEvvEEEEvNT_6ParamsE)
        /*0008*/ 	.word	0x000000e0


	//----- nvinfo : EIATTR_FRAME_SIZE
	.align		4
.L_19:
        /*000c*/ 	.byte	0x04, 0x11
        /*000e*/ 	.short	(.L_21 - .L_20)
	.align		4
.L_20:
        /*0010*/ 	.word	index@($__internal_2_$__cuda_sm10x_tcgen05_guardrail_trap_unallocated_columns_being_dealloced)
        /*0014*/ 	.word	0x00000000


	//----- nvinfo : EIATTR_FRAME_SIZE
	.align		4
.L_21:
        /*0018*/ 	.byte	0x04, 0x11
        /*001a*/ 	.short	(.L_23 - .L_22)
	.align		4
.L_22:
        /*001c*/ 	.word	index@($__internal_1_$__cuda_sm10x_tcgen05_guardrail_trap_phase_invalid_during_alloc)
        /*0020*/ 	.word	0x00000000


	//----- nvinfo : EIATTR_FRAME_SIZE
	.align		4
.L_23:
        /*0024*/ 	.byte	0x04, 0x11
        /*0026*/ 	.short	(.L_25 - .L_24)
	.align		4
.L_24:
        /*0028*/ 	.word	index@($__internal_0_$__cuda_sm10x_tcgen05_guardrail_trap_col_being_dealloced_not_returned_by_alloc)
        /*002c*/ 	.word	0x00000000


	//----- nvinfo : EIATTR_FRAME_SIZE
	.align		4
.L_25:
        /*0030*/ 	.byte	0x04, 0x11
        /*0032*/ 	.short	(.L_27 - .L_26)
	.align		4
.L_26:
        /*0034*/ 	.word	index@(_ZN7cutlass13device_kernelINS_4gemm6kernel13GemmUniversalIN4cute5tupleIJiiiiEEENS1_10collective13CollectiveMmaINS1_35MainloopSm100TmaUmmaWarpSpecializedILi2ELi2ELi4ENS5_IJNS4_1CILi1EEESB_SB_EEEEENS5_IJNSA_ILi128EEESE_NSA_ILi64EEEEEENS_12float_e5m2_tENS5_IJlSB_lEEESH_SI_NS4_8TiledMMAINS4_8MMA_AtomIJNS4_10MMA_TraitsINS4_19SM100_MMA_F8F6F4_SSEJSH_SH_fSE_SE_NS4_17integral_constantINS4_4UMMA5MajorELSP_0EEESQ_NSN_INSO_7ScaleInELSR_0EEESS_EEEEEENS4_6LayoutISC_NS5_IJNSA_ILi0EEESW_SW_EEEEENS5_IJNS4_10UnderscoreESZ_SZ_EEEEENS4_13SM90_TMA_LOADENS4_14ComposedLayoutINS4_7SwizzleILi2ELi4ELi3EEENS4_18smem_ptr_flag_bitsILi8EEENSV_INS5_IJNSA_ILi8EEESF_EEENS5_IJSF_SB_EEEEEEEvNS4_8identityES12_S1C_vS1D_EENS_8epilogue10collective18CollectiveEpilogueINS1F_23Sm100TmaWarpSpecializedILi2ELi2ELi64ELb0ELb0EEEJSG_NS5_IJNSV_ISE_SB_EENSV_ISF_SB_EEEEESH_SI_SH_SI_NS1F_6fusion15FusionCallbacksIS1J_NS1N_17LinearCombinationISH_fSH_fLNS_15FloatRoundStyleE2EEESG_S1M_JEEENS4_5SM1004TMEM4LOAD26SM100_TMEM_LOAD_32dp32b64xES12_S1C_NS4_39AutoVectorizingCopyWithAssumedAlignmentILi128EEENS4_14SM90_TMA_STOREES1C_S1Y_S1Y_EEEvvEEEEvNT_6ParamsE)
        /*0038*/ 	.word	0x00000000


	//----- nvinfo : EIATTR_MIN_STACK_SIZE
	.align		4
.L_27:
        /*003c*/ 	.byte	0x04, 0x12
        /*003e*/ 	.short	(.L_29 - .L_28)
	.align		4
.L_28:
        /*0040*/ 	.word	index@(_ZN7cutlass13device_kernelINS_4gemm6kernel13GemmUniversalIN4cute5tupleIJiiiiEEENS1_10collective13CollectiveMmaINS1_35MainloopSm100TmaUmmaWarpSpecializedILi2ELi2ELi4ENS5_IJNS4_1CILi1EEESB_SB_EEEEENS5_IJNSA_ILi128EEESE_NSA_ILi64EEEEEENS_12float_e5m2_tENS5_IJlSB_lEEESH_SI_NS4_8TiledMMAINS4_8MMA_AtomIJNS4_10MMA_TraitsINS4_19SM100_MMA_F8F6F4_SSEJSH_SH_fSE_SE_NS4_17integral_constantINS4_4UMMA5MajorELSP_0EEESQ_NSN_INSO_7ScaleInELSR_0EEESS_EEEEEENS4_6LayoutISC_NS5_IJNSA_ILi0EEESW_SW_EEEEENS5_IJNS4_10UnderscoreESZ_SZ_EEEEENS4_13SM90_TMA_LOADENS4_14ComposedLayoutINS4_7SwizzleILi2ELi4ELi3EEENS4_18smem_ptr_flag_bitsILi8EEENSV_INS5_IJNSA_ILi8EEESF_EEENS5_IJSF_SB_EEEEEEEvNS4_8identityES12_S1C_vS1D_EENS_8epilogue10collective18CollectiveEpilogueINS1F_23Sm100TmaWarpSpecializedILi2ELi2ELi64ELb0ELb0EEEJSG_NS5_IJNSV_ISE_SB_EENSV_ISF_SB_EEEEESH_SI_SH_SI_NS1F_6fusion15FusionCallbacksIS1J_NS1N_17LinearCombinationISH_fSH_fLNS_15FloatRoundStyleE2EEESG_S1M_JEEENS4_5SM1004TMEM4LOAD26SM100_TMEM_LOAD_32dp32b64xES12_S1C_NS4_39AutoVectorizingCopyWithAssumedAlignmentILi128EEENS4_14SM90_TMA_STOREES1C_S1Y_S1Y_EEEvvEEEEvNT_6ParamsE)
        /*0044*/ 	.word	0x00000000
.L_29:


//--------------------- .nv.compat                --------------------------
	.section	.nv.compat,"",@"SHT_CUDA_COMPAT_INFO"
	.align	4
        /*0000*/ 	.byte	0x02, 0x09, 0x01, 0x00, 0x02, 0x02, 0x02, 0x00, 0x02, 0x05, 0x05, 0x00, 0x03, 0x07, 0x01, 0x01
        /*0010*/ 	.byte	0x02, 0x03, 0x01, 0x00, 0x02, 0x06, 0x01, 0x00, 0x04, 0x0b, 0x08, 0x00, 0x09, 0x00, 0x00, 0x00
        /*0020*/ 	.byte	0x00, 0x00, 0x00, 0x00


//--------------------- .nv.info._ZN7cutlass13device_kernelINS_4gemm6kernel13GemmUniversalIN4cute5tupleIJiiiiEEENS1_10collective13CollectiveMmaINS1_35MainloopSm100TmaUmmaWarpSpecializedILi2ELi2ELi4ENS5_IJNS4_1CILi1EEESB_SB_EEEEENS5_IJNSA_ILi128EEESE_NSA_ILi64EEEEEENS_12float_e5m2_tENS5_IJlSB_lEEESH_SI_NS4_8TiledMMAINS4_8MMA_AtomIJNS4_10MMA_TraitsINS4_19SM100_MMA_F8F6F4_SSEJSH_SH_fSE_SE_NS4_17integral_constantINS4_4UMMA5MajorELSP_0EEESQ_NSN_INSO_7ScaleInELSR_0EEESS_EEEEEENS4_6LayoutISC_NS5_IJNSA_ILi0EEESW_SW_EEEEENS5_IJNS4_10UnderscoreESZ_SZ_EEEEENS4_13SM90_TMA_LOADENS4_14ComposedLayoutINS4_7SwizzleILi2ELi4ELi3EEENS4_18smem_ptr_flag_bitsILi8EEENSV_INS5_IJNSA_ILi8EEESF_EEENS5_IJSF_SB_EEEEEEEvNS4_8identityES12_S1C_vS1D_EENS_8epilogue10collective18CollectiveEpilogueINS1F_23Sm100TmaWarpSpecializedILi2ELi2ELi64ELb0ELb0EEEJSG_NS5_IJNSV_ISE_SB_EENSV_ISF_SB_EEEEESH_SI_SH_SI_NS1F_6fusion15FusionCallbacksIS1J_NS1N_17LinearCombinationISH_fSH_fLNS_15FloatRoundStyleE2EEESG_S1M_JEEENS4_5SM1004TMEM4LOAD26SM100_TMEM_LOAD_32dp32b64xES12_S1C_NS4_39AutoVectorizingCopyWithAssumedAlignmentILi128EEENS4_14SM90_TMA_STOREES1C_S1Y_S1Y_EEEvvEEEEvNT_6ParamsE --------------------------
	.section	.nv.info._ZN7cutlass13device_kernelINS_4gemm6kernel13GemmUniversalIN4cute5tupleIJiiiiEEENS1_10collective13CollectiveMmaINS1_35MainloopSm100TmaUmmaWarpSpecializedILi2ELi2ELi4ENS5_IJNS4_1CILi1EEESB_SB_EEEEENS5_IJNSA_ILi128EEESE_NSA_ILi64EEEEEENS_12float_e5m2_tENS5_IJlSB_lEEESH_SI_NS4_8TiledMMAINS4_8MMA_AtomIJNS4_10MMA_TraitsINS4_19SM100_MMA_F8F6F4_SSEJSH_SH_fSE_SE_NS4_17integral_constantINS4_4UMMA5MajorELSP_0EEESQ_NSN_INSO_7ScaleInELSR_0EEESS_EEEEEENS4_6LayoutISC_NS5_IJNSA_ILi0EEESW_SW_EEEEENS5_IJNS4_10UnderscoreESZ_SZ_EEEEENS4_13SM90_TMA_LOADENS4_14ComposedLayoutINS4_7SwizzleILi2ELi4ELi3EEENS4_18smem_ptr_flag_bitsILi8EEENSV_INS5_IJNSA_ILi8EEESF_EEENS5_IJSF_SB_EEEEEEEvNS4_8identityES12_S1C_vS1D_EENS_8epilogue10collective18CollectiveEpilogueINS1F_23Sm100TmaWarpSpecializedILi2ELi2ELi64ELb0ELb0EEEJSG_NS5_IJNSV_ISE_SB_EENSV_ISF_SB_EEEEESH_SI_SH_SI_NS1F_6fusion15FusionCallbacksIS1J_NS1N_17LinearCombinationISH_fSH_fLNS_15FloatRoundStyleE2EEESG_S1M_JEEENS4_5SM1004TMEM4LOAD26SM100_TMEM_LOAD_32dp32b64xES12_S1C_NS4_39AutoVectorizingCopyWithAssumedAlignmentILi128EEENS4_14SM90_TMA_STOREES1C_S1Y_S1Y_EEEvvEEEEvNT_6ParamsE,"",@"SHT_CUDA_INFO"
	.sectionflags	@""
	.align	4


	//----- nvinfo : EIATTR_CUDA_API_VERSION
	.align		4
        /*0000*/ 	.byte	0x04, 0x37
        /*0002*/ 	.short	(.L_31 - .L_30)
.L_30:
        /*0004*/ 	.word	0x00000082


	//----- nvinfo : EIATTR_KPARAM_INFO
	.align		4
.L_31:
        /*0008*/ 	.byte	0x04, 0x17
        /*000a*/ 	.short	(.L_33 - .L_32)
.L_32:
        /*000c*/ 	.word	0x00000000
        /*0010*/ 	.short	0x0000
        /*0012*/ 	.short	0x0000
        /*0014*/ 	.byte	0x00, 0xf0, 0x01, 0x20


	//----- nvinfo : EIATTR_AT_ENTRY_FRAGMENTS
	.align		4
.L_33:
        /*0018*/ 	.byte	0x04, 0x4f
        /*001a*/ 	.short	(.L_35 - .L_34)


	//   ....[0]....
.L_34:
        /*001c*/ 	.word	0x00000006


	//----- nvinfo : EIATTR_RESERVED_SMEM_USED
	.align		4
.L_35:
        /*0020*/ 	.byte	0x01, 0x41
	.zero		2


	//----- nvinfo : EIATTR_SPARSE_MMA_MASK
	.align		4
        /*0024*/ 	.byte	0x03, 0x50
        /*0026*/ 	.short	0x0000


	//----- nvinfo : EIATTR_TCGEN05_1CTA_USED
	.align		4
        /*0028*/ 	.byte	0x01, 0x51
	.zero		2


	//----- nvinfo : EIATTR_MAXREG_COUNT
	.align		4
        /*002c*/ 	.byte	0x03, 0x1b
        /*002e*/ 	.short	0x00ff


	//----- nvinfo : EIATTR_NUM_BARRIERS
	.align		4
        /*0030*/ 	.byte	0x02, 0x4c
        /*0032*/ 	.byte	0x07
	.zero		1


	//----- nvinfo : EIATTR_EXTERNS
	.align		4
        /*0034*/ 	.byte	0x04, 0x0f
        /*0036*/ 	.short	(.L_37 - .L_36)


	//   ....[0]....
	.align		4
.L_36:
        /*0038*/ 	.word	index@(__assertfail)


	//----- nvinfo : EIATTR_MERCURY_ISA_VERSION
	.align		4
.L_37:
        /*003c*/ 	.byte	0x03, 0x5f
        /*003e*/ 	.short	0x0101


	//----- nvinfo : EIATTR_INT_WARP_WIDE_INSTR_OFFSETS
	.align		4
        /*0040*/ 	.byte	0x04, 0x31
        /*0042*/ 	.short	(.L_39 - .L_38)


	//   ....[0]....
.L_38:
        /*0044*/ 	.word	0x00001d40


	//   ....[1]....
        /*0048*/ 	.word	0x00003590


	//   ....[2]....
        /*004c*/ 	.word	0x000035b0


	//   ....[3]....
        /*0050*/ 	.word	0x000035e0


	//   ....[4]....
        /*0054*/ 	.word	0x00003f10


	//   ....[5]....
        /*0058*/ 	.word	0x00003f80


	//   ....[6]....
        /*005c*/ 	.word	0x00004160


	//   ....[7]....
        /*0060*/ 	.word	0x000042c0


	//----- nvinfo : EIATTR_COOP_GROUP_MASK_REGIDS
	.align		4
.L_39:
        /*0064*/ 	.byte	0x04, 0x29
        /*0066*/ 	.short	(.L_41 - .L_40)


	//   ....[0]....
.L_40:
        /*0068*/ 	.word	0xffffffff


	//   ....[1]....
        /*006c*/ 	.word	0xffffffff


	//   ....[2]....
        /*0070*/ 	.word	0xffffffff


	//   ....[3]....
        /*0074*/ 	.word	0xffffffff


	//   ....[4]....
        /*0078*/ 	.word	0xffffffff


	//   ....[5]....
        /*007c*/ 	.word	0xffffffff


	//   ....[6]....
        /*0080*/ 	.word	0xffffffff


	//   ....[7]....
        /*0084*/ 	.word	0xffffffff


	//   ....[8]....
        /*0088*/ 	.word	0xffffffff


	//   ....[9]....
        /*008c*/ 	.word	0xffffffff


	//   ....[10]....
        /*0090*/ 	.word	0xffffffff


	//   ....[11]....
        /*0094*/ 	.word	0xffffffff


	//   ....[12]....
        /*0098*/ 	.word	0xffffffff


	//----- nvinfo : EIATTR_COOP_GROUP_INSTR_OFFSETS
	.align		4
.L_41:
        /*009c*/ 	.byte	0x04, 0x28
        /*009e*/ 	.short	(.L_43 - .L_42)


	//   ....[0]....
.L_42:
        /*00a0*/ 	.word	0x00000090


	//   ....[1]....
        /*00a4*/ 	.word	0x000004d0


	//   ....[2]....
        /*00a8*/ 	.word	0x00000600


	//   ....[3]....
        /*00ac*/ 	.word	0x00000760


	//   ....[4]....
        /*00b0*/ 	.word	0x00000860


	//   ....[5]....
        /*00b4*/ 	.word	0x000009d0


	//   ....[6]....
        /*00b8*/ 	.word	0x00000b70


	//   ....[7]....
        /*00bc*/ 	.word	0x00001c20


	//   ....[8]....
        /*00c0*/ 	.word	0x000028e0


	//   ....[9]....
        /*00c4*/ 	.word	0x00002af0


	//   ....[10]....
        /*00c8*/ 	.word	0x00002b20


	//   ....[11]....
        /*00cc*/ 	.word	0x00003470


	//   ....[12]....
        /*00d0*/ 	.word	0x000036a0


	//----- nvinfo : EIATTR_VRC_CTA_INIT_COUNT
	.align		4
.L_43:
        /*00d4*/ 	.byte	0x02, 0x4a
        /*00d6*/ 	.byte	0x80
	.zero		1


	//----- nvinfo : EIATTR_SYSCALL_OFFSETS
	.align		4
        /*00d8*/ 	.byte	0x04, 0x46
        /*00da*/ 	.short	(.L_45 - .L_44)


	//   ....[0]....
.L_44:
        /*00dc*/ 	.word	0x00004cf0


	//   ....[1]....
        /*00e0*/ 	.word	0x00004e30


	//   ....[2]....
        /*00e4*/ 	.word	0x00005690


	//   ....[3]....
        /*00e8*/ 	.word	0x00006ca0


	//----- nvinfo : EIATTR_MBARRIER_INSTR_OFFSETS
	.align		4
.L_45:
        /*00ec*/ 	.byte	0x04, 0x39
        /*00ee*/ 	.short	(.L_47 - .L_46)


	//   ....[0]....
.L_46:
        /*00f0*/ 	.word	0x000005b0
        /*00f4*/ 	.word	0x000000ff
        /*00f8*/ 	.word	0x00000000
        /*00fc*/ 	.short	0x0100
        /*00fe*/ 	.byte	0x05
	.zero		1


	//   ....[1]....
        /*0100*/ 	.word	0x000005c0
        /*0104*/ 	.word	0x000000ff
        /*0108*/ 	.word	0x00000010
        /*010c*/ 	.short	0x0100
        /*010e*/ 	.byte	0x05
	.zero		1


	//   ....[2]....
        /*0110*/ 	.word	0x000005d0
        /*0114*/ 	.word	0x000000ff
        /*0118*/ 	.word	0x00000008
        /*011c*/ 	.short	0x0100
        /*011e*/ 	.byte	0x05
	.zero		1


	//   ....[3]....
        /*0120*/ 	.word	0x000005e0
        /*0124*/ 	.word	0x000000ff
        /*0128*/ 	.word	0x00000018
        /*012c*/ 	.short	0x0100
        /*012e*/ 	.byte	0x05
	.zero		1


	//   ....[4]....
        /*0130*/ 	.word	0x00000710
        /*0134*/ 	.word	0x000000ff
        /*0138*/ 	.word	0x00000020
        /*013c*/ 	.short	0x0100
        /*013e*/ 	.byte	0x07
	.zero		1


	//   ....[5]....
        /*0140*/ 	.word	0x00000720
        /*0144*/ 	.word	0x000000ff
        /*0148*/ 	.word	0x00000030
        /*014c*/ 	.short	0x0100
        /*014e*/ 	.byte	0x07
	.zero		1


	//   ....[6]....
        /*0150*/ 	.word	0x00000730
        /*0154*/ 	.word	0x000000ff
        /*0158*/ 	.word	0x00000028
        /*015c*/ 	.short	0x0100
        /*015e*/ 	.byte	0x07
	.zero		1


	//   ....[7]....
        /*0160*/ 	.word	0x00000740
        /*0164*/ 	.word	0x000000ff
        /*0168*/ 	.word	0x00000038
        /*016c*/ 	.short	0x0100
        /*016e*/ 	.byte	0x07
	.zero		1


	//   ....[8]....
        /*0170*/ 	.word	0x00000830
        /*0174*/ 	.word	0x000000ff
        /*0178*/ 	.word	0x00000040
        /*017c*/ 	.short	0x0100
        /*017e*/ 	.byte	0x05
	.zero		1


	//   ....[9]....
        /*0180*/ 	.word	0x00000840
        /*0184*/ 	.word	0x000000ff
        /*0188*/ 	.word	0x00000048
        /*018c*/ 	.short	0x0100
        /*018e*/ 	.byte	0x05
	.zero		1


	//   ....[10]....
        /*0190*/ 	.word	0x00000980
        /*0194*/ 	.word	0x000000ff
        /*0198*/ 	.word	0x00000050
        /*019c*/ 	.short	0x0100
        /*019e*/ 	.byte	0x05
	.zero		1


	//   ....[11]....
        /*01a0*/ 	.word	0x00000990
        /*01a4*/ 	.word	0x000000ff
        /*01a8*/ 	.word	0x00000060
        /*01ac*/ 	.short	0x0100
        /*01ae*/ 	.byte	0x05
	.zero		1


	//   ....[12]....
        /*01b0*/ 	.word	0x000009a0
        /*01b4*/ 	.word	0x000000ff
        /*01b8*/ 	.word	0x00000058
        /*01bc*/ 	.short	0x0100
        /*01be*/ 	.byte	0x05
	.zero		1


	//   ....[13]....
        /*01c0*/ 	.word	0x000009b0
        /*01c4*/ 	.word	0x000000ff
        /*01c8*/ 	.word	0x00000068
        /*01cc*/ 	.short	0x0100
        /*01ce*/ 	.byte	0x05
	.zero		1


	//   ....[14]....
        /*01d0*/ 	.word	0x00000ae0
        /*01d4*/ 	.word	0x000000ff
        /*01d8*/ 	.word	0x00000070
        /*01dc*/ 	.short	0x0100
        /*01de*/ 	.byte	0x07
	.zero		1


	//   ....[15]....
        /*01e0*/ 	.word	0x00000af0
        /*01e4*/ 	.word	0x000000ff
        /*01e8*/ 	.word	0x00000090
        /*01ec*/ 	.short	0x0100
        /*01ee*/ 	.byte	0x07
	.zero		1


	//   ....[16]....
        /*01f0*/ 	.word	0x00000b00
        /*01f4*/ 	.word	0x000000ff
        /*01f8*/ 	.word	0x00000078
        /*01fc*/ 	.short	0x0100
        /*01fe*/ 	.byte	0x07
	.zero		1


	//   ....[17]....
        /*0200*/ 	.word	0x00000b10
        /*0204*/ 	.word	0x000000ff
        /*0208*/ 	.word	0x00000098
        /*020c*/ 	.short	0x0100
        /*020e*/ 	.byte	0x07
	.zero		1


	//   ....[18]....
        /*0210*/ 	.word	0x00000b20
        /*0214*/ 	.word	0x000000ff
        /*0218*/ 	.word	0x00000080
        /*021c*/ 	.short	0x0100
        /*021e*/ 	.byte	0x07
	.zero		1


	//   ....[19]....
        /*0220*/ 	.word	0x00000b30
        /*0224*/ 	.word	0x000000ff
        /*0228*/ 	.word	0x000000a0
        /*022c*/ 	.short	0x0100
        /*022e*/ 	.byte	0x07
	.zero		1


	//   ....[20]....
        /*0230*/ 	.word	0x00000b40
        /*0234*/ 	.word	0x000000ff
        /*0238*/ 	.word	0x00000088
        /*023c*/ 	.short	0x0100
        /*023e*/ 	.byte	0x07
	.zero		1


	//   ....[21]....
        /*0240*/ 	.word	0x00000b50
        /*0244*/ 	.word	0x000000ff
        /*0248*/ 	.word	0x000000a8
        /*024c*/ 	.short	0x0100
        /*024e*/ 	.byte	0x07
	.zero		1


	//   ....[22]....
        /*0250*/ 	.word	0x00000c40
        /*0254*/ 	.word	0x000000ff
        /*0258*/ 	.word	0x000000b0
        /*025c*/ 	.short	0x0100
        /*025e*/ 	.byte	0x05
	.zero		1


	//   ....[23]....
        /*0260*/ 	.word	0x00000c50
        /*0264*/ 	.word	0x000000ff
        /*0268*/ 	.word	0x000000c0
        /*026c*/ 	.short	0x0100
        /*026e*/ 	.byte	0x05
	.zero		1


	//   ....[24]....
        /*0270*/ 	.word	0x00000c60
        /*0274*/ 	.word	0x000000ff
        /*0278*/ 	.word	0x000000b8
        /*027c*/ 	.short	0x0100
        /*027e*/ 	.byte	0x05
	.zero		1


	//   ....[25]....
        /*0280*/ 	.word	0x00000c70
        /*0284*/ 	.word	0x000000ff
        /*0288*/ 	.word	0x000000c8
        /*028c*/ 	.short	0x0100
        /*028e*/ 	.byte	0x05
	.zero		1


	//   ....[26]....
        /*0290*/ 	.word	0x00001540
        /*0294*/ 	.word	0x00000003
        /*0298*/ 	.word	0x000000c0
        /*029c*/ 	.short	0x010a
        /*029e*/ 	.byte	0xff
	.zero		1


	//   ....[27]....
        /*02a0*/ 	.word	0x00001570
        /*02a4*/ 	.word	0x00000003
        /*02a8*/ 	.word	0x000000b0
        /*02ac*/ 	.short	0x0101
        /*02ae*/ 	.byte	0xff
	.zero		1


	//   ....[28]....
        /*02b0*/ 	.word	0x00001640
        /*02b4*/ 	.word	0x000000ff
        /*02b8*/ 	.word	0x00000010
        /*02bc*/ 	.short	0x010a
        /*02be*/ 	.byte	0x08
	.zero		1


	//   ....[29]....
        /*02c0*/ 	.word	0x000016e0
        /*02c4*/ 	.word	0x000000ff
        /*02c8*/ 	.word	0x00000010
        /*02cc*/ 	.short	0x010a
        /*02ce*/ 	.byte	0x21
	.zero		1


	//   ....[30]....
        /*02d0*/ 	.word	0x00001840
        /*02d4*/ 	.word	0x000000ff
        /*02d8*/ 	.word	0x00000010
        /*02dc*/ 	.short	0x010a
        /*02de*/ 	.byte	0x08
	.zero		1


	//   ....[31]....
        /*02e0*/ 	.word	0x00001930
        /*02e4*/ 	.word	0x000000ff
        /*02e8*/ 	.word	0x00000048
        /*02ec*/ 	.short	0x0101
        /*02ee*/ 	.byte	0x04
	.zero		1


	//   ....[32]....
        /*02f0*/ 	.word	0x00001950
        /*02f4*/ 	.word	0x000000ff
        /*02f8*/ 	.word	0x00000010
        /*02fc*/ 	.short	0x010a
        /*02fe*/ 	.byte	0x08
	.zero		1


	//   ....[33]....
        /*0300*/ 	.word	0x000019d0
        /*0304*/ 	.word	0x000000ff
        /*0308*/ 	.word	0x00000010
        /*030c*/ 	.short	0x010a
        /*030e*/ 	.byte	0x11
	.zero		1


	//   ....[34]....
        /*0310*/ 	.word	0x00001b30
        /*0314*/ 	.word	0x000000ff
        /*0318*/ 	.word	0x00000010
        /*031c*/ 	.short	0x010a
        /*031e*/ 	.byte	0x08
	.zero		1


	//   ....[35]....
        /*0320*/ 	.word	0x00001c50
        /*0324*/ 	.word	0x00000002
        /*0328*/ 	.word	0x00000050
        /*032c*/ 	.short	0x010a
        /*032e*/ 	.byte	0xff
	.zero		1


	//   ....[36]....
        /*0330*/ 	.word	0x00001d10
        /*0334*/ 	.word	0x00000002
        /*0338*/ 	.word	0x00000000
        /*033c*/ 	.short	0x0101
        /*033e*/ 	.byte	0xff
	.zero		1


	//   ....[37]....
        /*0340*/ 	.word	0x00002270
        /*0344*/ 	.word	0x000000ff
        /*0348*/ 	.word	0x00000000
        /*034c*/ 	.short	0x010a
        /*034e*/ 	.byte	0x04
	.zero		1


	//   ....[38]....
        /*0350*/ 	.word	0x00002310
        /*0354*/ 	.word	0x00000000
        /*0358*/ 	.word	0x00000000
        /*035c*/ 	.short	0x010a
        /*035e*/ 	.byte	0xff
	.zero		1


	//   ....[39]....
        /*0360*/ 	.word	0x00002430
        /*0364*/ 	.word	0x00000000
        /*0368*/ 	.word	0x000000b0
        /*036c*/ 	.short	0x010a
        /*036e*/ 	.byte	0xff
	.zero		1


	//   ....[40]....
        /*0370*/ 	.word	0x00002490
        /*0374*/ 	.word	0x00000004
        /*0378*/ 	.word	0x00000000
        /*037c*/ 	.short	0x0101
        /*037e*/ 	.byte	0xff
	.zero		1


	//   ....[41]....
        /*0380*/ 	.word	0x000024b0
        /*0384*/ 	.word	0x000000ff
        /*0388*/ 	.word	0x00000060
        /*038c*/ 	.short	0x010a
        /*038e*/ 	.byte	0x05
	.zero		1


	//   ....[42]....
        /*0390*/ 	.word	0x000025d0
        /*0394*/ 	.word	0x00000000
        /*0398*/ 	.word	0x00000050
        /*039c*/ 	.short	0x010a
        /*039e*/ 	.byte	0xff
	.zero		1


	//   ....[43]....
        /*03a0*/ 	.word	0x000026e0
        /*03a4*/ 	.word	0x00000000
        /*03a8*/ 	.word	0x00000000
        /*03ac*/ 	.short	0x0101
        /*03ae*/ 	.byte	0xff
	.zero		1


	//   ....[44]....
        /*03b0*/ 	.word	0x00002770
        /*03b4*/ 	.word	0x000000ff
        /*03b8*/ 	.word	0x00000060
        /*03bc*/ 	.short	0x0106
        /*03be*/ 	.byte	0x05
	.zero		1


	//   ....[45]....
        /*03c0*/ 	.word	0x00002790
        /*03c4*/ 	.word	0x000000ff
        /*03c8*/ 	.word	0x00000060
        /*03cc*/ 	.short	0x010a
        /*03ce*/ 	.byte	0x05
	.zero		1


	//   ....[46]....
        /*03d0*/ 	.word	0x00002820
        /*03d4*/ 	.word	0x000000ff
        /*03d8*/ 	.word	0x00000060
        /*03dc*/ 	.short	0x0106
        /*03de*/ 	.byte	0x04
	.zero		1


	//   ....[47]....
        /*03e0*/ 	.word	0x00002860
        /*03e4*/ 	.word	0x00000000
        /*03e8*/ 	.word	0x00000060
        /*03ec*/ 	.short	0x010a
        /*03ee*/ 	.byte	0xff
	.zero		1


	//   ....[48]....
        /*03f0*/ 	.word	0x00002d60
        /*03f4*/ 	.word	0x00000000
        /*03f8*/ 	.word	0x00000050
        /*03fc*/ 	.short	0x010a
        /*03fe*/ 	.byte	0xff
	.zero		1


	//   ....[49]....
        /*0400*/ 	.word	0x00002e70
        /*0404*/ 	.word	0x00000003
        /*0408*/ 	.word	0x00000000
        /*040c*/ 	.short	0x0101
        /*040e*/ 	.byte	0xff
	.zero		1


	//   ....[50]....
        /*0410*/ 	.word	0x00002e80
        /*0414*/ 	.word	0x000000ff
        /*0418*/ 	.word	0x00000000
        /*041c*/ 	.short	0x010a
        /*041e*/ 	.byte	0x04
	.zero		1


	//   ....[51]....
        /*0420*/ 	.word	0x00002ea0
        /*0424*/ 	.word	0x000000ff
        /*0428*/ 	.word	0x00000090
        /*042c*/ 	.short	0x010a
        /*042e*/ 	.byte	0x08
	.zero		1


	//   ....[52]....
        /*0430*/ 	.word	0x00002f70
        /*0434*/ 	.word	0x000000ff
        /*0438*/ 	.word	0x00000000
        /*043c*/ 	.short	0x010a
        /*043e*/ 	.byte	0x07
	.zero		1


	//   ....[53]....
        /*0440*/ 	.word	0x000030b0
        /*0444*/ 	.word	0x000000ff
        /*0448*/ 	.word	0x00000000
        /*044c*/ 	.short	0x010a
        /*044e*/ 	.byte	0x04
	.zero		1


	//   ....[54]....
        /*0450*/ 	.word	0x000032a0
        /*0454*/ 	.word	0x000000ff
        /*0458*/ 	.word	0x00000000
        /*045c*/ 	.short	0x010a
        /*045e*/ 	.byte	0x05
	.zero		1


	//   ....[55]....
        /*0460*/ 	.word	0x00003330
        /*0464*/ 	.word	0x000000ff
        /*0468*/ 	.word	0x00000000
        /*046c*/ 	.short	0x010a
        /*046e*/ 	.byte	0x05
	.zero		1


	//   ....[56]....
        /*0470*/ 	.word	0x000033c0
        /*0474*/ 	.word	0x000000ff
        /*0478*/ 	.word	0x00000000
        /*047c*/ 	.short	0x010a
        /*047e*/ 	.byte	0x05
	.zero		1


	//   ....[57]....
        /*0480*/ 	.word	0x00003450
        /*0484*/ 	.word	0x000000ff
        /*0488*/ 	.word	0x00000000
        /*048c*/ 	.short	0x010a
        /*048e*/ 	.byte	0x07
	.zero		1


	//   ....[58]....
        /*0490*/ 	.word	0x000038b0
        /*0494*/ 	.word	0x00000000
        /*0498*/ 	.word	0x00000050
        /*049c*/ 	.short	0x010a
        /*049e*/ 	.byte	0xff
	.zero		1


	//   ....[59]....
        /*04a0*/ 	.word	0x00003970
        /*04a4*/ 	.word	0x00000000
        /*04a8*/ 	.word	0x00000000
        /*04ac*/ 	.short	0x0101
        /*04ae*/ 	.byte	0xff
	.zero		1


	//   ....[60]....
        /*04b0*/ 	.word	0x00003c90
        /*04b4*/ 	.word	0x000000ff
        /*04b8*/ 	.word	0x00000048
        /*04bc*/ 	.short	0x010a
        /*04be*/ 	.byte	0x07
	.zero		1


	//   ....[61]....
        /*04c0*/ 	.word	0x00003e80
        /*04c4*/ 	.word	0x000000ff
        /*04c8*/ 	.word	0x00000030
        /*04cc*/ 	.short	0x010a
        /*04ce*/ 	.byte	0x07
	.zero		1


	//   ....[62]....
        /*04d0*/ 	.word	0x00004050
        /*04d4*/ 	.word	0x000000ff
        /*04d8*/ 	.word	0x00000020
        /*04dc*/ 	.short	0x010b
        /*04de*/ 	.byte	0x07
	.zero		1


	//   ....[63]....
        /*04e0*/ 	.word	0x000040c0
        /*04e4*/ 	.word	0x000000ff
        /*04e8*/ 	.word	0x00000000
        /*04ec*/ 	.short	0x0101
        /*04ee*/ 	.byte	0x08
	.zero		1


	//   ....[64]....
        /*04f0*/ 	.word	0x000040f0
        /*04f4*/ 	.word	0x000000ff
        /*04f8*/ 	.word	0x00000038
        /*04fc*/ 	.short	0x010a
        /*04fe*/ 	.byte	0x07
	.zero		1


	//   ....[65]....
        /*0500*/ 	.word	0x00004300
        /*0504*/ 	.word	0x000000ff
        /*0508*/ 	.word	0x00000028
        /*050c*/ 	.short	0x010b
        /*050e*/ 	.byte	0x07
	.zero		1


	//   ....[66]....
        /*0510*/ 	.word	0x00004320
        /*0514*/ 	.word	0x000000ff
        /*0518*/ 	.word	0x00000000
        /*051c*/ 	.short	0x0101
        /*051e*/ 	.byte	0x0d
	.zero		1


	//   ....[67]....
        /*0520*/ 	.word	0x00004350
        /*0524*/ 	.word	0x000000ff
        /*0528*/ 	.word	0x00000030
        /*052c*/ 	.short	0x010a
        /*052e*/ 	.byte	0x07
	.zero		1


	//   ....[68]....
        /*0530*/ 	.word	0x00004390
        /*0534*/ 	.word	0x00000000
        /*0538*/ 	.word	0x00000038
        /*053c*/ 	.short	0x010a
        /*053e*/ 	.byte	0xff
	.zero		1


	//   ....[69]....
        /*0540*/ 	.word	0x000046c0
        /*0544*/ 	.word	0x00000000
        /*0548*/ 	.word	0x00000050
        /*054c*/ 	.short	0x010a
        /*054e*/ 	.byte	0xff
	.zero		1


	//   ....[70]....
        /*0550*/ 	.word	0x000047d0
        /*0554*/ 	.word	0x00000000
        /*0558*/ 	.word	0x00000000
        /*055c*/ 	.short	0x0101
        /*055e*/ 	.byte	0xff
	.zero		1


	//   ....[71]....
        /*0560*/ 	.word	0x00005230
        /*0564*/ 	.word	0x00000003
        /*0568*/ 	.word	0x00000020
        /*056c*/ 	.short	0x010a
        /*056e*/ 	.byte	0xff
	.zero		1


	//   ....[72]....
        /*0570*/ 	.word	0x00005270
        /*0574*/ 	.word	0x000000cf
        /*0578*/ 	.word	0x00000070
        /*057c*/ 	.short	0x010a
        /*057e*/ 	.byte	0xff
	.zero		1


	//   ....[73]....
        /*0580*/ 	.word	0x000053a0
        /*0584*/ 	.word	0x00000003
        /*0588*/ 	.word	0x00000020
        /*058c*/ 	.short	0x010a
        /*058e*/ 	.byte	0xff
	.zero		1


	//   ....[74]....
        /*0590*/ 	.word	0x00005500
        /*0594*/ 	.word	0x00000000
        /*0598*/ 	.word	0x00000000
        /*059c*/ 	.short	0x0101
        /*059e*/ 	.byte	0xff
	.zero		1


	//   ....[75]....
        /*05a0*/ 	.word	0x00005560
        /*05a4*/ 	.word	0x000000cf
        /*05a8*/ 	.word	0x00000070
        /*05ac*/ 	.short	0x010a
        /*05ae*/ 	.byte	0xff
	.zero		1


	//   ....[76]....
        /*05b0*/ 	.word	0x00006910
        /*05b4*/ 	.word	0x000000d2
        /*05b8*/ 	.word	0x00000020
        /*05bc*/ 	.short	0x010a
        /*05be*/ 	.byte	0xff
	.zero		1


	//   ....[77]....
        /*05c0*/ 	.word	0x000069e0
        /*05c4*/ 	.word	0x000000d2
        /*05c8*/ 	.word	0x00000020
        /*05cc*/ 	.short	0x010a
        /*05ce*/ 	.byte	0xff
	.zero		1


	//   ....[78]....
        /*05d0*/ 	.word	0x00006b20
        /*05d4*/ 	.word	0x00000003
        /*05d8*/ 	.word	0x00000000
        /*05dc*/ 	.short	0x0101
        /*05de*/ 	.byte	0xff
	.zero		1


	//   ....[79]....
        /*05e0*/ 	.word	0x00007030
        /*05e4*/ 	.word	0x000000ff
        /*05e8*/ 	.word	0x00000000
        /*05ec*/ 	.short	0x0101
        /*05ee*/ 	.byte	0x05
	.zero		1


	//   ....[80]....
        /*05f0*/ 	.word	0x00007fb0
        /*05f4*/ 	.word	0x00000003
        /*05f8*/ 	.word	0x000000c0
        /*05fc*/ 	.short	0x010a
        /*05fe*/ 	.byte	0xff
	.zero		1


	//   ....[81]....
        /*0600*/ 	.word	0x00008010
        /*0604*/ 	.word	0x00000002
        /*0608*/ 	.word	0x00000010
        /*060c*/ 	.short	0x010a
        /*060e*/ 	.byte	0xff
	.zero		1


	//   ....[82]....
        /*0610*/ 	.word	0x00008070
        /*0614*/ 	.word	0x00000002
        /*0618*/ 	.word	0x00000010
        /*061c*/ 	.short	0x010a
        /*061e*/ 	.byte	0xff
	.zero		1


	//   ....[83]....
        /*0620*/ 	.word	0x000080c0
        /*0624*/ 	.word	0x00000002
        /*0628*/ 	.word	0x00000050
        /*062c*/ 	.short	0x010a
        /*062e*/ 	.byte	0xff
	.zero		1


	//   ....[84]....
        /*0630*/ 	.word	0x00008120
        /*0634*/ 	.word	0x00000000
        /*0638*/ 	.word	0x00000000
        /*063c*/ 	.short	0x010a
        /*063e*/ 	.byte	0xff
	.zero		1


	//   ....[85]....
        /*0640*/ 	.word	0x00008170
        /*0644*/ 	.word	0x00000000
        /*0648*/ 	.word	0x000000b0
        /*064c*/ 	.short	0x010a
        /*064e*/ 	.byte	0xff
	.zero		1


	//   ....[86]....
        /*0650*/ 	.word	0x000081d0
        /*0654*/ 	.word	0x00000000
        /*0658*/ 	.word	0x00000060
        /*065c*/ 	.short	0x010a
        /*065e*/ 	.byte	0xff
	.zero		1


	//   ....[87]....
        /*0660*/ 	.word	0x00008220
        /*0664*/ 	.word	0x00000000
        /*0668*/ 	.word	0x00000050
        /*066c*/ 	.short	0x010a
        /*066e*/ 	.byte	0xff
	.zero		1


	//   ....[88]....
        /*0670*/ 	.word	0x00008280
        /*0674*/ 	.word	0x00000000
        /*0678*/ 	.word	0x00000060
        /*067c*/ 	.short	0x010a
        /*067e*/ 	.byte	0xff
	.zero		1


	//   ....[89]....
        /*0680*/ 	.word	0x000082d0
        /*0684*/ 	.word	0x00000000
        /*0688*/ 	.word	0x00000050
        /*068c*/ 	.short	0x010a
        /*068e*/ 	.byte	0xff
	.zero		1


	//   ....[90]....
        /*0690*/ 	.word	0x00008330
        /*0694*/ 	.word	0x00000003
        /*0698*/ 	.word	0x00000090
        /*069c*/ 	.short	0x010a
        /*069e*/ 	.byte	0xff
	.zero		1


	//   ....[91]....
        /*06a0*/ 	.word	0x00008390
        /*06a4*/ 	.word	0x00000000
        /*06a8*/ 	.word	0x00000000
        /*06ac*/ 	.short	0x010a
        /*06ae*/ 	.byte	0xff
	.zero		1


	//   ....[92]....
        /*06b0*/ 	.word	0x000083f0
        /*06b4*/ 	.word	0x00000000
        /*06b8*/ 	.word	0x00000000
        /*06bc*/ 	.short	0x010a
        /*06be*/ 	.byte	0xff
	.zero		1


	//   ....[93]....
        /*06c0*/ 	.word	0x00008450
        /*06c4*/ 	.word	0x00000000
        /*06c8*/ 	.word	0x00000000
        /*06cc*/ 	.short	0x010a
        /*06ce*/ 	.byte	0xff
	.zero		1


	//   ....[94]....
        /*06d0*/ 	.word	0x000084b0
        /*06d4*/ 	.word	0x00000000
        /*06d8*/ 	.word	0x00000000
        /*06dc*/ 	.short	0x010a
        /*06de*/ 	.byte	0xff
	.zero		1


	//   ....[95]....
        /*06e0*/ 	.word	0x00008510
        /*06e4*/ 	.word	0x00000000
        /*06e8*/ 	.word	0x00000000
        /*06ec*/ 	.short	0x010a
        /*06ee*/ 	.byte	0xff
	.zero		1


	//   ....[96]....
        /*06f0*/ 	.word	0x00008560
        /*06f4*/ 	.word	0x00000000
        /*06f8*/ 	.word	0x00000050
        /*06fc*/ 	.short	0x010a
        /*06fe*/ 	.byte	0xff
	.zero		1


	//   ....[97]....
        /*0700*/ 	.word	0x000085c0
        /*0704*/ 	.word	0x00000000
        /*0708*/ 	.word	0x00000048
        /*070c*/ 	.short	0x010a
        /*070e*/ 	.byte	0xff
	.zero		1


	//   ....[98]....
        /*0710*/ 	.word	0x00008620
        /*0714*/ 	.word	0x00000003
        /*0718*/ 	.word	0x00000030
        /*071c*/ 	.short	0x010a
        /*071e*/ 	.byte	0xff
	.zero		1


	//   ....[99]....
        /*0720*/ 	.word	0x00008680
        /*0724*/ 	.word	0x00000003
        /*0728*/ 	.word	0x00000038
        /*072c*/ 	.short	0x010a
        /*072e*/ 	.byte	0xff
	.zero		1


	//   ....[100]....
        /*0730*/ 	.word	0x000086e0
        /*0734*/ 	.word	0x00000000
        /*0738*/ 	.word	0x00000030
        /*073c*/ 	.short	0x010a
        /*073e*/ 	.byte	0xff
	.zero		1


	//   ....[101]....
        /*0740*/ 	.word	0x00008730
        /*0744*/ 	.word	0x00000000
        /*0748*/ 	.word	0x00000050
        /*074c*/ 	.short	0x010a
        /*074e*/ 	.byte	0xff
	.zero		1


	//   ....[102]....
        /*0750*/ 	.word	0x00008780
        /*0754*/ 	.word	0x00000003
        /*0758*/ 	.word	0x00000020
        /*075c*/ 	.short	0x010a
        /*075e*/ 	.byte	0xff
	.zero		1


	//   ....[103]....
        /*0760*/ 	.word	0x000087d0
        /*0764*/ 	.word	0x000000cf
        /*0768*/ 	.word	0x00000070
        /*076c*/ 	.short	0x010a
        /*076e*/ 	.byte	0xff
	.zero		1


	//   ....[104]....
        /*0770*/ 	.word	0x00008820
        /*0774*/ 	.word	0x000000d2
        /*0778*/ 	.word	0x00000020
        /*077c*/ 	.short	0x010a
        /*077e*/ 	.byte	0xff
	.zero		1


	//----- nvinfo : EIATTR_NUM_MBARRIERS
	.align		4
.L_47:
        /*0780*/ 	.byte	0x03, 0x38
        /*0782*/ 	.short	0x001a


	//----- nvinfo : EIATTR_EXIT_INSTR_OFFSETS
	.align		4
        /*0784*/ 	.byte	0x04, 0x1c
        /*0786*/ 	.short	(.L_49 - .L_48)


	//   ....[0]....
.L_48:
        /*0788*/ 	.word	0x00002340


	//   ....[1]....
        /*078c*/ 	.word	0x00002830


	//   ....[2]....
        /*0790*/ 	.word	0x00002890


	//   ....[3]....
        /*0794*/ 	.word	0x000036b0


	//   ....[4]....
        /*0798*/ 	.word	0x000043c0


	//   ....[5]....
        /*079c*/ 	.word	0x00004400


	//   ....[6]....
        /*07a0*/ 	.word	0x00007fa0


	//----- nvinfo : EIATTR_MAX_THREADS
	.align		4
.L_49:
        /*07a4*/ 	.byte	0x04, 0x05
        /*07a6*/ 	.short	(.L_51 - .L_50)
.L_50:
        /*07a8*/ 	.word	0x00000100
        /*07ac*/ 	.word	0x00000001
        /*07b0*/ 	.word	0x00000001


	//----- nvinfo : EIATTR_CRS_STACK_SIZE
	.align		4
.L_51:
        /*07b4*/ 	.byte	0x04, 0x1e
        /*07b6*/ 	.short	(.L_53 - .L_52)
.L_52:
        /*07b8*/ 	.word	0x00000000


	//----- nvinfo : EIATTR_CBANK_PARAM_SIZE
	.align		4
.L_53:
        /*07bc*/ 	.byte	0x03, 0x19
        /*07be*/ 	.short	0x0800


	//----- nvinfo : EIATTR_PARAM_CBANK
	.align		4
        /*07c0*/ 	.byte	0x04, 0x0a
        /*07c2*/ 	.short	(.L_55 - .L_54)
	.align		4
.L_54:
        /*07c4*/ 	.word	index@(.nv.constant0._ZN7cutlass13device_kernelINS_4gemm6kernel13GemmUniversalIN4cute5tupleIJiiiiEEENS1_10collective13CollectiveMmaINS1_35MainloopSm100TmaUmmaWarpSpecializedILi2ELi2ELi4ENS5_IJNS4_1CILi1EEESB_SB_EEEEENS5_IJNSA_ILi128EEESE_NSA_ILi64EEEEEENS_12float_e5m2_tENS5_IJlSB_lEEESH_SI_NS4_8TiledMMAINS4_8MMA_AtomIJNS4_10MMA_TraitsINS4_19SM100_MMA_F8F6F4_SSEJSH_SH_fSE_SE_NS4_17integral_constantINS4_4UMMA5MajorELSP_0EEESQ_NSN_INSO_7ScaleInELSR_0EEESS_EEEEEENS4_6LayoutISC_NS5_IJNSA_ILi0EEESW_SW_EEEEENS5_IJNS4_10UnderscoreESZ_SZ_EEEEENS4_13SM90_TMA_LOADENS4_14ComposedLayoutINS4_7SwizzleILi2ELi4ELi3EEENS4_18smem_ptr_flag_bitsILi8EEENSV_INS5_IJNSA_ILi8EEESF_EEENS5_IJSF_SB_EEEEEEEvNS4_8identityES12_S1C_vS1D_EENS_8epilogue10collective18CollectiveEpilogueINS1F_23Sm100TmaWarpSpecializedILi2ELi2ELi64ELb0ELb0EEEJSG_NS5_IJNSV_ISE_SB_EENSV_ISF_SB_EEEEESH_SI_SH_SI_NS1F_6fusion15FusionCallbacksIS1J_NS1N_17LinearCombinationISH_fSH_fLNS_15FloatRoundStyleE2EEESG_S1M_JEEENS4_5SM1004TMEM4LOAD26SM100_TMEM_LOAD_32dp32b64xES12_S1C_NS4_39AutoVectorizingCopyWithAssumedAlignmentILi128EEENS4_14SM90_TMA_STOREES1C_S1Y_S1Y_EEEvvEEEEvNT_6ParamsE)
        /*07c8*/ 	.short	0x0380
        /*07ca*/ 	.short	0x0800


	//----- nvinfo : EIATTR_SW_WAR
	.align		4
.L_55:
        /*07cc*/ 	.byte	0x04, 0x36
        /*07ce*/ 	.short	(.L_57 - .L_56)
.L_56:
        /*07d0*/ 	.word	0x00000008
.L_57:


//--------------------- .nv.callgraph             --------------------------
	.section	.nv.callgraph,"",@"SHT_CUDA_CALLGRAPH"
	.align	4
	.sectionentsize	8
	.align		4
        /*0000*/ 	.word	0x00000000
	.align		4
        /*0004*/ 	.word	0xffffffff
	.align		4
        /*0008*/ 	.word	index@(_ZN7cutlass13device_kernelINS_4gemm6kernel13GemmUniversalIN4cute5tupleIJiiiiEEENS1_10collective13CollectiveMmaINS1_35MainloopSm100TmaUmmaWarpSpecializedILi2ELi2ELi4ENS5_IJNS4_1CILi1EEESB_SB_EEEEENS5_IJNSA_ILi128EEESE_NSA_ILi64EEEEEENS_12float_e5m2_tENS5_IJlSB_lEEESH_SI_NS4_8TiledMMAINS4_8MMA_AtomIJNS4_10MMA_TraitsINS4_19SM100_MMA_F8F6F4_SSEJSH_SH_fSE_SE_NS4_17integral_constantINS4_4UMMA5MajorELSP_0EEESQ_NSN_INSO_7ScaleInELSR_0EEESS_EEEEEENS4_6LayoutISC_NS5_IJNSA_ILi0EEESW_SW_EEEEENS5_IJNS4_10UnderscoreESZ_SZ_EEEEENS4_13SM90_TMA_LOADENS4_14ComposedLayoutINS4_7SwizzleILi2ELi4ELi3EEENS4_18smem_ptr_flag_bitsILi8EEENSV_INS5_IJNSA_ILi8EEESF_EEENS5_IJSF_SB_EEEEEEEvNS4_8identityES12_S1C_vS1D_EENS_8epilogue10collective18CollectiveEpilogueINS1F_23Sm100TmaWarpSpecializedILi2ELi2ELi64ELb0ELb0EEEJSG_NS5_IJNSV_ISE_SB_EENSV_ISF_SB_EEEEESH_SI_SH_SI_NS1F_6fusion15FusionCallbacksIS1J_NS1N_17LinearCombinationISH_fSH_fLNS_15FloatRoundStyleE2EEESG_S1M_JEEENS4_5SM1004TMEM4LOAD26SM100_TMEM_LOAD_32dp32b64xES12_S1C_NS4_39AutoVectorizingCopyWithAssumedAlignmentILi128EEENS4_14SM90_TMA_STOREES1C_S1Y_S1Y_EEEvvEEEEvNT_6ParamsE)
	.align		4
        /*000c*/ 	.word	index@(__assertfail)
	.align		4
        /*0010*/ 	.word	0x00000000
	.align		4
        /*0014*/ 	.word	0xfffffffe
	.align		4
        /*0018*/ 	.word	0x00000000
	.align		4
        /*001c*/ 	.word	0xfffffffd
	.align		4
        /*0020*/ 	.word	0x00000000
	.align		4
        /*0024*/ 	.word	0xfffffffc


//--------------------- .nv.constant4             --------------------------
	.section	.nv.constant4,"a",@progbits
	.align	8
	.align		8
.nv.constant4:
        /*0000*/ 	.dword	__assertfail
	.align		8
        /*0008*/ 	.dword	__unnamed_1
	.align		8
        /*0010*/ 	.dword	__unnamed_2
	.align		8
        /*0018*/ 	.dword	_ZN40_INTERNAL_d28c9b47_4_k_cu_4c50ffd3_143564cuda3std3__45__cpo5beginE
	.align		8
        /*0020*/ 	.dword	_ZN40_INTERNAL_d28c9b47_4_k_cu_4c50ffd3_143564cuda3std3__45__cpo3endE
	.align		8
        /*0028*/ 	.dword	_ZN40_INTERNAL_d28c9b47_4_k_cu_4c50ffd3_143564cuda3std3__45__cpo6cbeginE
	.align		8
        /*0030*/ 	.dword	_ZN40_INTERNAL_d28c9b47_4_k_cu_4c50ffd3_143564cuda3std3__45__cpo4cendE
	.align		8
        /*0038*/ 	.dword	_ZN40_INTERNAL_d28c9b47_4_k_cu_4c50ffd3_143564cuda3std3__442_GLOBAL__N__d28c9b47_4_k_cu_4c50ffd3_143566ignoreE
	.align		8
        /*0040*/ 	.dword	_ZN40_INTERNAL_d28c9b47_4_k_cu_4c50ffd3_143564cuda3std3__419piecewise_constructE
	.align		8
        /*0048*/ 	.dword	_ZN40_INTERNAL_d28c9b47_4_k_cu_4c50ffd3_143564cuda3std3__48in_placeE
	.align		8
        /*0050*/ 	.dword	_ZN40_INTERNAL_d28c9b47_4_k_cu_4c50ffd3_143564cuda3std6ranges3__45__cpo4swapE
	.align		8
        /*0058*/ 	.dword	_ZN40_INTERNAL_d28c9b47_4_k_cu_4c50ffd3_143564cuda3std6ranges3__45__cpo9iter_moveE
	.align		8
        /*0060*/ 	.dword	_ZN40_INTERNAL_d28c9b47_4_k_cu_4c50ffd3_143564cute7productE
	.align		8
        /*0068*/ 	.dword	_ZN40_INTERNAL_d28c9b47_4_k_cu_4c50ffd3_143564cute1_E
	.align		8
        /*0070*/ 	.dword	$str$25
	.align		8
        /*0078*/ 	.dword	$str$26
	.align		8
        /*0080*/ 	.dword	$str$27
	.align		8
        /*0088*/ 	.dword	$str$28


//--------------------- .text._ZN7cutlass13device_kernelINS_4gemm6kernel13GemmUniversalIN4cute5tupleIJiiiiEEENS1_10collective13CollectiveMmaINS1_35MainloopSm100TmaUmmaWarpSpecializedILi2ELi2ELi4ENS5_IJNS4_1CILi1EEESB_SB_EEEEENS5_IJNSA_ILi128EEESE_NSA_ILi64EEEEEENS_12float_e5m2_tENS5_IJlSB_lEEESH_SI_NS4_8TiledMMAINS4_8MMA_AtomIJNS4_10MMA_TraitsINS4_19SM100_MMA_F8F6F4_SSEJSH_SH_fSE_SE_NS4_17integral_constantINS4_4UMMA5MajorELSP_0EEESQ_NSN_INSO_7ScaleInELSR_0EEESS_EEEEEENS4_6LayoutISC_NS5_IJNSA_ILi0EEESW_SW_EEEEENS5_IJNS4_10UnderscoreESZ_SZ_EEEEENS4_13SM90_TMA_LOADENS4_14ComposedLayoutINS4_7SwizzleILi2ELi4ELi3EEENS4_18smem_ptr_flag_bitsILi8EEENSV_INS5_IJNSA_ILi8EEESF_EEENS5_IJSF_SB_EEEEEEEvNS4_8identityES12_S1C_vS1D_EENS_8epilogue10collective18CollectiveEpilogueINS1F_23Sm100TmaWarpSpecializedILi2ELi2ELi64ELb0ELb0EEEJSG_NS5_IJNSV_ISE_SB_EENSV_ISF_SB_EEEEESH_SI_SH_SI_NS1F_6fusion15FusionCallbacksIS1J_NS1N_17LinearCombinationISH_fSH_fLNS_15FloatRoundStyleE2EEESG_S1M_JEEENS4_5SM1004TMEM4LOAD26SM100_TMEM_LOAD_32dp32b64xES12_S1C_NS4_39AutoVectorizingCopyWithAssumedAlignmentILi128EEENS4_14SM90_TMA_STOREES1C_S1Y_S1Y_EEEvvEEEEvNT_6ParamsE --------------------------
	.section	.text._ZN7cutlass13device_kernelINS_4gemm6kernel13GemmUniversalIN4cute5tupleIJiiiiEEENS1_10collective13CollectiveMmaINS1_35MainloopSm100TmaUmmaWarpSpecializedILi2ELi2ELi4ENS5_IJNS4_1CILi1EEESB_SB_EEEEENS5_IJNSA_ILi128EEESE_NSA_ILi64EEEEEENS_12float_e5m2_tENS5_IJlSB_lEEESH_SI_NS4_8TiledMMAINS4_8MMA_AtomIJNS4_10MMA_TraitsINS4_19SM100_MMA_F8F6F4_SSEJSH_SH_fSE_SE_NS4_17integral_constantINS4_4UMMA5MajorELSP_0EEESQ_NSN_INSO_7ScaleInELSR_0EEESS_EEEEEENS4_6LayoutISC_NS5_IJNSA_ILi0EEESW_SW_EEEEENS5_IJNS4_10UnderscoreESZ_SZ_EEEEENS4_13SM90_TMA_LOADENS4_14ComposedLayoutINS4_7SwizzleILi2ELi4ELi3EEENS4_18smem_ptr_flag_bitsILi8EEENSV_INS5_IJNSA_ILi8EEESF_EEENS5_IJSF_SB_EEEEEEEvNS4_8identityES12_S1C_vS1D_EENS_8epilogue10collective18CollectiveEpilogueINS1F_23Sm100TmaWarpSpecializedILi2ELi2ELi64ELb0ELb0EEEJSG_NS5_IJNSV_ISE_SB_EENSV_ISF_SB_EEEEESH_SI_SH_SI_NS1F_6fusion15FusionCallbacksIS1J_NS1N_17LinearCombinationISH_fSH_fLNS_15FloatRoundStyleE2EEESG_S1M_JEEENS4_5SM1004TMEM4LOAD26SM100_TMEM_LOAD_32dp32b64xES12_S1C_NS4_39AutoVectorizingCopyWithAssumedAlignmentILi128EEENS4_14SM90_TMA_STOREES1C_S1Y_S1Y_EEEvvEEEEvNT_6ParamsE,"ax",@progbits
	.align	128
.text._ZN7cutlass13device_kernelINS_4gemm6kernel13GemmUniversalIN4cute5tupleIJiiiiEEENS1_10collective13CollectiveMmaINS1_35MainloopSm100TmaUmmaWarpSpecializedILi2ELi2ELi4ENS5_IJNS4_1CILi1EEESB_SB_EEEEENS5_IJNSA_ILi128EEESE_NSA_ILi64EEEEEENS_12float_e5m2_tENS5_IJlSB_lEEESH_SI_NS4_8TiledMMAINS4_8MMA_AtomIJNS4_10MMA_TraitsINS4_19SM100_MMA_F8F6F4_SSEJSH_SH_fSE_SE_NS4_17integral_constantINS4_4UMMA5MajorELSP_0EEESQ_NSN_INSO_7ScaleInELSR_0EEESS_EEEEEENS4_6LayoutISC_NS5_IJNSA_ILi0EEESW_SW_EEEEENS5_IJNS4_10UnderscoreESZ_SZ_EEEEENS4_13SM90_TMA_LOADENS4_14ComposedLayoutINS4_7SwizzleILi2ELi4ELi3EEENS4_18smem_ptr_flag_bitsILi8EEENSV_INS5_IJNSA_ILi8EEESF_EEENS5_IJSF_SB_EEEEEEEvNS4_8identityES12_S1C_vS1D_EENS_8epilogue10collective18CollectiveEpilogueINS1F_23Sm100TmaWarpSpecializedILi2ELi2ELi64ELb0ELb0EEEJSG_NS5_IJNSV_ISE_SB_EENSV_ISF_SB_EEEEESH_SI_SH_SI_NS1F_6fusion15FusionCallbacksIS1J_NS1N_17LinearCombinationISH_fSH_fLNS_15FloatRoundStyleE2EEESG_S1M_JEEENS4_5SM1004TMEM4LOAD26SM100_TMEM_LOAD_32dp32b64xES12_S1C_NS4_39AutoVectorizingCopyWithAssumedAlignmentILi128EEENS4_14SM90_TMA_STOREES1C_S1Y_S1Y_EEEvvEEEEvNT_6ParamsE:
        .type           _ZN7cutlass13device_kernelINS_4gemm6kernel13GemmUniversalIN4cute5tupleIJiiiiEEENS1_10collective13CollectiveMmaINS1_35MainloopSm100TmaUmmaWarpSpecializedILi2ELi2ELi4ENS5_IJNS4_1CILi1EEESB_SB_EEEEENS5_IJNSA_ILi128EEESE_NSA_ILi64EEEEEENS_12float_e5m2_tENS5_IJlSB_lEEESH_SI_NS4_8TiledMMAINS4_8MMA_AtomIJNS4_10MMA_TraitsINS4_19SM100_MMA_F8F6F4_SSEJSH_SH_fSE_SE_NS4_17integral_constantINS4_4UMMA5MajorELSP_0EEESQ_NSN_INSO_7ScaleInELSR_0EEESS_EEEEEENS4_6LayoutISC_NS5_IJNSA_ILi0EEESW_SW_EEEEENS5_IJNS4_10UnderscoreESZ_SZ_EEEEENS4_13SM90_TMA_LOADENS4_14ComposedLayoutINS4_7SwizzleILi2ELi4ELi3EEENS4_18smem_ptr_flag_bitsILi8EEENSV_INS5_IJNSA_ILi8EEESF_EEENS5_IJSF_SB_EEEEEEEvNS4_8identityES12_S1C_vS1D_EENS_8epilogue10collective18CollectiveEpilogueINS1F_23Sm100TmaWarpSpecializedILi2ELi2ELi64ELb0ELb0EEEJSG_NS5_IJNSV_ISE_SB_EENSV_ISF_SB_EEEEESH_SI_SH_SI_NS1F_6fusion15FusionCallbacksIS1J_NS1N_17LinearCombinationISH_fSH_fLNS_15FloatRoundStyleE2EEESG_S1M_JEEENS4_5SM1004TMEM4LOAD26SM100_TMEM_LOAD_32dp32b64xES12_S1C_NS4_39AutoVectorizingCopyWithAssumedAlignmentILi128EEENS4_14SM90_TMA_STOREES1C_S1Y_S1Y_EEEvvEEEEvNT_6ParamsE,@function
        .size           _ZN7cutlass13device_kernelINS_4gemm6kernel13GemmUniversalIN4cute5tupleIJiiiiEEENS1_10collective13CollectiveMmaINS1_35MainloopSm100TmaUmmaWarpSpecializedILi2ELi2ELi4ENS5_IJNS4_1CILi1EEESB_SB_EEEEENS5_IJNSA_ILi128EEESE_NSA_ILi64EEEEEENS_12float_e5m2_tENS5_IJlSB_lEEESH_SI_NS4_8TiledMMAINS4_8MMA_AtomIJNS4_10MMA_TraitsINS4_19SM100_MMA_F8F6F4_SSEJSH_SH_fSE_SE_NS4_17integral_constantINS4_4UMMA5MajorELSP_0EEESQ_NSN_INSO_7ScaleInELSR_0EEESS_EEEEEENS4_6LayoutISC_NS5_IJNSA_ILi0EEESW_SW_EEEEENS5_IJNS4_10UnderscoreESZ_SZ_EEEEENS4_13SM90_TMA_LOADENS4_14ComposedLayoutINS4_7SwizzleILi2ELi4ELi3EEENS4_18smem_ptr_flag_bitsILi8EEENSV_INS5_IJNSA_ILi8EEESF_EEENS5_IJSF_SB_EEEEEEEvNS4_8identityES12_S1C_vS1D_EENS_8epilogue10collective18CollectiveEpilogueINS1F_23Sm100TmaWarpSpecializedILi2ELi2ELi64ELb0ELb0EEEJSG_NS5_IJNSV_ISE_SB_EENSV_ISF_SB_EEEEESH_SI_SH_SI_NS1F_6fusion15FusionCallbacksIS1J_NS1N_17LinearCombinationISH_fSH_fLNS_15FloatRoundStyleE2EEESG_S1M_JEEENS4_5SM1004TMEM4LOAD26SM100_TMEM_LOAD_32dp32b64xES12_S1C_NS4_39AutoVectorizingCopyWithAssumedAlignmentILi128EEENS4_14SM90_TMA_STOREES1C_S1Y_S1Y_EEEvvEEEEvNT_6ParamsE,(.L_x_137 - _ZN7cutlass13device_kernelINS_4gemm6kernel13GemmUniversalIN4cute5tupleIJiiiiEEENS1_10collective13CollectiveMmaINS1_35MainloopSm100TmaUmmaWarpSpecializedILi2ELi2ELi4ENS5_IJNS4_1CILi1EEESB_SB_EEEEENS5_IJNSA_ILi128EEESE_NSA_ILi64EEEEEENS_12float_e5m2_tENS5_IJlSB_lEEESH_SI_NS4_8TiledMMAINS4_8MMA_AtomIJNS4_10MMA_TraitsINS4_19SM100_MMA_F8F6F4_SSEJSH_SH_fSE_SE_NS4_17integral_constantINS4_4UMMA5MajorELSP_0EEESQ_NSN_INSO_7ScaleInELSR_0EEESS_EEEEEENS4_6LayoutISC_NS5_IJNSA_ILi0EEESW_SW_EEEEENS5_IJNS4_10UnderscoreESZ_SZ_EEEEENS4_13SM90_TMA_LOADENS4_14ComposedLayoutINS4_7SwizzleILi2ELi4ELi3EEENS4_18smem_ptr_flag_bitsILi8EEENSV_INS5_IJNSA_ILi8EEESF_EEENS5_IJSF_SB_EEEEEEEvNS4_8identityES12_S1C_vS1D_EENS_8epilogue10collective18CollectiveEpilogueINS1F_23Sm100TmaWarpSpecializedILi2ELi2ELi64ELb0ELb0EEEJSG_NS5_IJNSV_ISE_SB_EENSV_ISF_SB_EEEEESH_SI_SH_SI_NS1F_6fusion15FusionCallbacksIS1J_NS1N_17LinearCombinationISH_fSH_fLNS_15FloatRoundStyleE2EEESG_S1M_JEEENS4_5SM1004TMEM4LOAD26SM100_TMEM_LOAD_32dp32b64xES12_S1C_NS4_39AutoVectorizingCopyWithAssumedAlignmentILi128EEENS4_14SM90_TMA_STOREES1C_S1Y_S1Y_EEEvvEEEEvNT_6ParamsE)
        .other          _ZN7cutlass13device_kernelINS_4gemm6kernel13GemmUniversalIN4cute5tupleIJiiiiEEENS1_10collective13CollectiveMmaINS1_35MainloopSm100TmaUmmaWarpSpecializedILi2ELi2ELi4ENS5_IJNS4_1CILi1EEESB_SB_EEEEENS5_IJNSA_ILi128EEESE_NSA_ILi64EEEEEENS_12float_e5m2_tENS5_IJlSB_lEEESH_SI_NS4_8TiledMMAINS4_8MMA_AtomIJNS4_10MMA_TraitsINS4_19SM100_MMA_F8F6F4_SSEJSH_SH_fSE_SE_NS4_17integral_constantINS4_4UMMA5MajorELSP_0EEESQ_NSN_INSO_7ScaleInELSR_0EEESS_EEEEEENS4_6LayoutISC_NS5_IJNSA_ILi0EEESW_SW_EEEEENS5_IJNS4_10UnderscoreESZ_SZ_EEEEENS4_13SM90_TMA_LOADENS4_14ComposedLayoutINS4_7SwizzleILi2ELi4ELi3EEENS4_18smem_ptr_flag_bitsILi8EEENSV_INS5_IJNSA_ILi8EEESF_EEENS5_IJSF_SB_EEEEEEEvNS4_8identityES12_S1C_vS1D_EENS_8epilogue10collective18CollectiveEpilogueINS1F_23Sm100TmaWarpSpecializedILi2ELi2ELi64ELb0ELb0EEEJSG_NS5_IJNSV_ISE_SB_EENSV_ISF_SB_EEEEESH_SI_SH_SI_NS1F_6fusion15FusionCallbacksIS1J_NS1N_17LinearCombinationISH_fSH_fLNS_15FloatRoundStyleE2EEESG_S1M_JEEENS4_5SM1004TMEM4LOAD26SM100_TMEM_LOAD_32dp32b64xES12_S1C_NS4_39AutoVectorizingCopyWithAssumedAlignmentILi128EEENS4_14SM90_TMA_STOREES1C_S1Y_S1Y_EEEvvEEEEvNT_6ParamsE,@"STO_CUDA_ENTRY STV_DEFAULT"
_ZN7cutlass13device_kernelINS_4gemm6kernel13GemmUniversalIN4cute5tupleIJiiiiEEENS1_10collective13CollectiveMmaINS1_35MainloopSm100TmaUmmaWarpSpecializedILi2ELi2ELi4ENS5_IJNS4_1CILi1EEESB_SB_EEEEENS5_IJNSA_ILi128EEESE_NSA_ILi64EEEEEENS_12float_e5m2_tENS5_IJlSB_lEEESH_SI_NS4_8TiledMMAINS4_8MMA_AtomIJNS4_10MMA_TraitsINS4_19SM100_MMA_F8F6F4_SSEJSH_SH_fSE_SE_NS4_17integral_constantINS4_4UMMA5MajorELSP_0EEESQ_NSN_INSO_7ScaleInELSR_0EEESS_EEEEEENS4_6LayoutISC_NS5_IJNSA_ILi0EEESW_SW_EEEEENS5_IJNS4_10UnderscoreESZ_SZ_EEEEENS4_13SM90_TMA_LOADENS4_14ComposedLayoutINS4_7SwizzleILi2ELi4ELi3EEENS4_18smem_ptr_flag_bitsILi8EEENSV_INS5_IJNSA_ILi8EEESF_EEENS5_IJSF_SB_EEEEEEEvNS4_8identityES12_S1C_vS1D_EENS_8epilogue10collective18CollectiveEpilogueINS1F_23Sm100TmaWarpSpecializedILi2ELi2ELi64ELb0ELb0EEEJSG_NS5_IJNSV_ISE_SB_EENSV_ISF_SB_EEEEESH_SI_SH_SI_NS1F_6fusion15FusionCallbacksIS1J_NS1N_17LinearCombinationISH_fSH_fLNS_15FloatRoundStyleE2EEESG_S1M_JEEENS4_5SM1004TMEM4LOAD26SM100_TMEM_LOAD_32dp32b64xES12_S1C_NS4_39AutoVectorizingCopyWithAssumedAlignmentILi128EEENS4_14SM90_TMA_STOREES1C_S1Y_S1Y_EEEvvEEEEvNT_6ParamsE:
[----:B------:R-:W1:Y:S01]  /*0000*/  LDC R1, c[0x0][0x37c] ;  /* 0x0000df00ff017b82 */ /* 0x000e620000000800 */
[----:B------:R-:W2:Y:S01]  /*0010*/  S2R R189, SR_TID.X ;  /* 0x0000000000bd7919 */ /* 0x000ea20000002100 */
[----:B------:R-:W3:Y:S01]  /*0020*/  LDCU.64 UR4, c[0x0][0x890] ;  /* 0x00011200ff0477ac */ /* 0x000ee20008000a00 */
[----:B------:R-:W-:Y:S02]  /*0030*/  PRMT R171, RZ, 0x7610, R171 ;  /* 0x00007610ffab7816 */ /* 0x000fe400000000ab */
[----:B------:R-:W-:Y:S01]  /*0040*/  ELECT P5, URZ, PT ;  /* 0x0000000000ff782f */ /* 0x000fe200038a0000 */
[----:B------:R-:W4:Y:S01]  /*0050*/  LDCU.64 UR46, c[0x0][0x358] ;  /* 0x00006b00ff2e77ac */ /* 0x000f220008000a00 */
[----:B---3--:R-:W-:-:S04]  /*0060*/  UISETP.NE.U32.AND UP0, UPT, UR4, URZ, UPT ;  /* 0x000000ff0400728c */ /* 0x008fc8000bf05070 */
[----:B------:R-:W-:Y:S01]  /*0070*/  UISETP.NE.AND.EX UP0, UPT, UR5, URZ, UPT, UP0 ;  /* 0x000000ff0500728c */ /* 0x000fe2000bf05300 */
[----:B--2---:R-:W-:-:S05]  /*0080*/  SHF.R.U32.HI R173, RZ, 0x5, R189 ;  /* 0x00000005ffad7819 */ /* 0x004fca00000116bd */
[----:B------:R-:W2:Y:S02]  /*0090*/  SHFL.IDX PT, R0, R173, RZ, 0x1f ;  /* 0x00001fffad007589 */ /* 0x000ea400000e0000 */
[----:B--2---:R-:W-:Y:S01]  /*00a0*/  R2UR UR8, R0 ;  /* 0x00000000000872ca */ /* 0x004fe200000e0000 */
[----:B-1--4-:R-:W-:-:S14]  /*00b0*/  BRA.U UP0, `(.L_x_0) ;  /* 0x00000001002c7547 */ /* 0x012fdc000b800000 */
[----:B------:R-:W1:Y:S02]  /*00c0*/  LDCU.64 UR6, c[0x0][0x888] ;  /* 0x00011100ff0677ac */ /* 0x000e640008000a00 */
[----:B-1----:R-:W-:-:S04]  /*00d0*/  UISETP.NE.U32.AND UP0, UPT, UR6, URZ, UPT ;  /* 0x000000ff0600728c */ /* 0x002fc8000bf05070 */
[----:B------:R-:W-:-:S09]  /*00e0*/  UISETP.NE.AND.EX UP0, UPT, UR7, URZ, UPT, UP0 ;  /* 0x000000ff0700728c */ /* 0x000fd2000bf05300 */
[----:B------:R-:W-:Y:S05]  /*00f0*/  BRA.U !UP0, `(.L_x_1) ;  /* 0x0000000108107547 */ /* 0x000fea000b800000 */
[----:B------:R-:W1:Y:S02]  /*0100*/  LDC.64 R2, c[0x0][0x888] ;  /* 0x00022200ff027b82 */ /* 0x000e640000000a00 */
[----:B-1----:R1:W5:Y:S01]  /*0110*/  LDG.E R81, desc[UR46][R2.64] ;  /* 0x0000002e02517981 */ /* 0x002362000c1e1900 */
[----:B------:R-:W-:Y:S01]  /*0120*/  HFMA2 R171, -RZ, RZ, 0, 5.9604644775390625e-08 ;  /* 0x00000001ffab7431 */ /* 0x000fe200000001ff */
[----:B------:R-:W-:Y:S05]  /*0130*/  BRA `(.L_x_0) ;  /* 0x00000000000c7947 */ /* 0x000fea0003800000 */
.L_x_1:
[----:B------:R-:W1:Y:S01]  /*0140*/  LDCU UR6, c[0x0][0x880] ;  /* 0x00011000ff0677ac */ /* 0x000e620008000800 */
[----:B------:R-:W-:Y:S01]  /*0150*/  HFMA2 R171, -RZ, RZ, 0, 5.9604644775390625e-08 ;  /* 0x00000001ffab7431 */ /* 0x000fe200000001ff */
[----:B-1----:R-:W-:-:S07]  /*0160*/  MOV R81, UR6 ;  /* 0x0000000600517c02 */ /* 0x002fce0008000f00 */
.L_x_0:
[----:B------:R-:W2:Y:S02]  /*0170*/  LDCU.64 UR6, c[0x0][0x8b0] ;  /* 0x00011600ff0677ac */ /* 0x000ea40008000a00 */
[----:B--2---:R-:W-:-:S04]  /*0180*/  UISETP.NE.U32.AND UP0, UPT, UR6, URZ, UPT ;  /* 0x000000ff0600728c */ /* 0x004fc8000bf05070 */
[----:B------:R-:W-:-:S09]  /*0190*/  UISETP.NE.AND.EX UP0, UPT, UR7, URZ, UPT, UP0 ;  /* 0x000000ff0700728c */ /* 0x000fd2000bf05300 */
[----:B------:R-:W-:Y:S05]  /*01a0*/  BRA.U UP0, `(.L_x_2) ;  /* 0x0000000100247547 */ /* 0x000fea000b800000 */
[----:B------:R-:W2:Y:S02]  /*01b0*/  LDCU.64 UR6, c[0x0][0x8a8] ;  /* 0x00011500ff0677ac */ /* 0x000ea40008000a00 */
[----:B--2---:R-:W-:-:S04]  /*01c0*/  UISETP.NE.U32.AND UP0, UPT, UR6, URZ, UPT ;  /* 0x000000ff0600728c */ /* 0x004fc8000bf05070 */
[----:B------:R-:W-:-:S09]  /*01d0*/  UISETP.NE.AND.EX UP0, UPT, UR7, URZ, UPT, UP0 ;  /* 0x000000ff0700728c */ /* 0x000fd2000bf05300 */
[----:B------:R-:W-:Y:S05]  /*01e0*/  BRA.U !UP0, `(.L_x_3) ;  /* 0x00000001080c7547 */ /* 0x000fea000b800000 */
[----:B------:R-:W2:Y:S02]  /*01f0*/  LDC.64 R78, c[0x0][0x8a8] ;  /* 0x00022a00ff4e7b82 */ /* 0x000ea40000000a00 */
[----:B--2---:R2:W5:Y:S01]  /*0200*/  LDG.E R78, desc[UR46][R78.64] ;  /* 0x0000002e4e4e7981 */ /* 0x004562000c1e1900 */
[----:B------:R-:W-:Y:S05]  /*0210*/  BRA `(.L_x_2) ;  /* 0x0000000000087947 */ /* 0x000fea0003800000 */
.L_x_3:
[----:B------:R-:W2:Y:S02]  /*0220*/  LDCU UR6, c[0x0][0x8a0] ;  /* 0x00011400ff0677ac */ /* 0x000ea40008000800 */
[----:B--2---:R-:W-:Y:S02]  /*0230*/  MOV R78, UR6 ;  /* 0x00000006004e7c02 */ /* 0x004fe40008000f00 */
.L_x_2:
[----:B------:R-:W-:Y:S01]  /*0240*/  IMAD.U32 R0, RZ, RZ, UR8 ;  /* 0x00000008ff007e24 */ /* 0x000fe2000f8e00ff */
[----:B------:R-:W-:Y:S04]  /*0250*/  BSSY.RECONVERGENT B0, `(.L_x_4) ;  /* 0x000000c000007945 */ /* 0x000fe80003800200 */
[C---:B------:R-:W-:Y:S02]  /*0260*/  ISETP.NE.OR P1, PT, R0.reuse, 0x1, !P5 ;  /* 0x000000010000780c */ /* 0x040fe40006f25670 */
[----:B------:R-:W-:-:S11]  /*0270*/  ISETP.NE.OR P0, PT, R0, 0x3, !P5 ;  /* 0x000000030000780c */ /* 0x000fd60006f05670 */
[----:B------:R-:W-:Y:S05]  /*0280*/  @P1 BRA `(.L_x_5) ;  /* 0x0000000000201947 */ /* 0x000fea0003800000 */
[----:B------:R-:W3:Y:S02]  /*0290*/  LDCU.64 UR6, c[0x0][0x348] ;  /* 0x00006900ff0677ac */ /* 0x000ee40008000a00 */
[----:B---3--:R-:W-:Y:S02]  /*02a0*/  UIADD3 UR10, UP1, UPT, UR6, 0x80, URZ ;  /* 0x00000080060a7890 */ /* 0x008fe4000ff3e0ff */
[----:B------:R-:W-:Y:S02]  /*02b0*/  UIADD3 UR6, UP0, UPT, UR6, 0x180, URZ ;  /* 0x0000018006067890 */ /* 0x000fe4000ff1e0ff */
[----:B------:R-:W-:Y:S02]  /*02c0*/  UIADD3.X UR11, UPT, UPT, URZ, UR7, URZ, UP1, !UPT ;  /* 0x00000007ff0b7290 */ /* 0x000fe40008ffe4ff */
[----:B------:R-:W-:-:S07]  /*02d0*/  UIADD3.X UR7, UPT, UPT, URZ, UR7, URZ, UP0, !UPT ;  /* 0x00000007ff077290 */ /* 0x000fce00087fe4ff */
[----:B------:R3:W-:Y:S02]  /*02e0*/  UTMACCTL.PF [UR10] ;  /* 0x000000000a0079b9 */ /* 0x0007e40008040000 */
[----:B------:R3:W-:Y:S02]  /*02f0*/  UTMACCTL.PF [UR6] ;  /* 0x00000000060079b9 */ /* 0x0007e40008040000 */
[----:B---3--:R-:W-:Y:S01]  /*0300*/  NOP ;  /* 0x0000000000007918 */ /* 0x008fe20000000000 */
.L_x_5:
[----:B------:R-:W-:Y:S05]  /*0310*/  BSYNC.RECONVERGENT B0 ;  /* 0x0000000000007941 */ /* 0x000fea0003800200 */
.L_x_4:
[----:B------:R-:W-:Y:S04]  /*0320*/  BSSY.RECONVERGENT B0, `(.L_x_6) ;  /* 0x000000a000007945 */ /* 0x000fe80003800200 */
        /* <DEDUP_REMOVED lines=9> */
.L_x_7:
[----:B------:R-:W-:Y:S05]  /*03c0*/  BSYNC.RECONVERGENT B0 ;  /* 0x0000000000007941 */ /* 0x000fea0003800200 */
.L_x_6:
[----:B------:R-:W3:Y:S01]  /*03d0*/  LDCU.64 UR6, c[0x0][0x888] ;  /* 0x00011100ff0677ac */ /* 0x000ee20008000a00 */
[----:B------:R-:W-:Y:S02]  /*03e0*/  UISETP.EQ.U32.AND UP1, UPT, UR4, URZ, UPT ;  /* 0x000000ff0400728c */ /* 0x000fe4000bf22070 */
[----:B------:R-:W-:Y:S02]  /*03f0*/  UPLOP3.LUT UP2, UPT, UPT, UPT, UPT, 0x80, 0x8 ;  /* 0x000000000008789c */ /* 0x000fe40003f4f070 */
[----:B---3--:R-:W-:-:S04]  /*0400*/  UISETP.NE.U32.AND UP0, UPT, UR6, URZ, UPT ;  /* 0x000000ff0600728c */ /* 0x008fc8000bf05070 */
[----:B------:R-:W-:-:S04]  /*0410*/  UISETP.NE.AND.EX UP0, UPT, UR7, URZ, UPT, UP0 ;  /* 0x000000ff0700728c */ /* 0x000fc8000bf05300 */
[----:B------:R-:W-:-:S04]  /*0420*/  UISETP.EQ.OR.EX UP3, UPT, UR5, URZ, !UP0, UP1 ;  /* 0x000000ff0500728c */ /* 0x000fc8000c762710 */
[----:B------:R-:W-:-:S05]  /*0430*/  UP2UR UR50, UPR, URZ, 0x8 ;  /* 0x00000008ff327883 */ /* 0x000fca0008000000 */
[----:B------:R-:W-:Y:S07]  /*0440*/  BRA.U !UP3, `(.L_x_8) ;  /* 0x000000010b207547 */ /* 0x000fee000b800000 */
[----:B------:R-:W-:Y:S01]  /*0450*/  UISETP.NE.U32.AND UP2, UPT, UR4, URZ, UPT ;  /* 0x000000ff0400728c */ /* 0x000fe2000bf45070 */
[----:B-----5:R-:W-:Y:S01]  /*0460*/  FSETP.NEU.AND P0, PT, R81, RZ, PT ;  /* 0x000000ff5100720b */ /* 0x020fe20003f0d000 */
[----:B------:R-:W-:Y:S02]  /*0470*/  USEL UR4, URZ, 0xffffffff, UP0 ;  /* 0xffffffffff047887 */ /* 0x000fe40008000000 */
[----:B------:R-:W-:-:S10]  /*0480*/  UISETP.NE.AND.EX UP2, UPT, UR5, URZ, UPT, UP2 ;  /* 0x000000ff0500728c */ /* 0x000fd4000bf45320 */
[----:B------:R-:W-:Y:S01]  /*0490*/  VOTEU.ANY UP1, P0 ;  /* 0x0000000000ff7886 */ /* 0x000fe20000020100 */
[----:B------:R-:W-:-:S04]  /*04a0*/  @!UP2 USEL UR4, URZ, 0xffffffff, UP1 ;  /* 0xffffffffff04a887 */ /* 0x000fc80008800000 */
[----:B------:R-:W-:-:S04]  /*04b0*/  ULOP3.LUT UR4, UR4, 0x1, URZ, 0xc0, !UPT ;  /* 0x0000000104047892 */ /* 0x000fc8000f8ec0ff */
[----:B------:R-:W-:-:S11]  /*04c0*/  UISETP.NE.U32.AND UP2, UPT, UR4, 0x1, UPT ;  /* 0x000000010400788c */ /* 0x000fd6000bf45070 */
.L_x_8:
[----:B-1----:R-:W1:Y:S01]  /*04d0*/  SHFL.IDX PT, R2, R173, RZ, 0x1f ;  /* 0x00001fffad027589 */ /* 0x002e6200000e0000 */
[----:B------:R-:W-:-:S04]  /*04e0*/  UISETP.NE.AND UP1, UPT, UR8, 0x2, UPT ;  /* 0x000000020800788c */ /* 0x000fc8000bf25270 */
[----:B------:R-:W-:Y:S01]  /*04f0*/  USEL UR6, URZ, 0x1, UP1 ;  /* 0x00000001ff067887 */ /* 0x000fe20008800000 */
[----:B-1----:R-:W-:-:S13]  /*0500*/  ISETP.NE.AND P0, PT, R2, RZ, PT ;  /* 0x000000ff0200720c */ /* 0x002fda0003f05270 */
[----:B------:R-:W-:Y:S05]  /*0510*/  @P0 BRA `(.L_x_9) ;  /* 0x0000000000380947 */ /* 0x000fea0003800000 */
[----:B------:R-:W1:Y:S01]  /*0520*/  S2UR UR5, SR_CgaCtaId ;  /* 0x00000000000579c3 */ /* 0x000e620000008800 */
[----:B------:R-:W-:Y:S01]  /*0530*/  UMOV UR7, 0x400 ;  /* 0x0000040000077882 */ /* 0x000fe20000000000 */
[----:B------:R-:W-:Y:S01]  /*0540*/  UMOV UR4, 0x1 ;  /* 0x0000000100047882 */ /* 0x000fe20000000000 */
[----:B------:R-:W-:Y:S01]  /*0550*/  ELECT P0, URZ, PT ;  /* 0x0000000000ff782f */ /* 0x000fe20003800000 */
[----:B------:R-:W-:-:S04]  /*0560*/  UIADD3 UR10, UPT, UPT, -UR4, 0x100000, URZ ;  /* 0x00100000040a7890 */ /* 0x000fc8000fffe1ff */
[----:B------:R-:W-:Y:S02]  /*0570*/  USHF.L.U32 UR11, UR10, 0xb, URZ ;  /* 0x0000000b0a0b7899 */ /* 0x000fe400080006ff */
[----:B------:R-:W-:Y:S02]  /*0580*/  USHF.L.U32 UR10, UR10, 0x1, URZ ;  /* 0x000000010a0a7899 */ /* 0x000fe400080006ff */
[----:B-1----:R-:W-:Y:S01]  /*0590*/  ULEA UR5, UR5, UR7, 0x18 ;  /* 0x0000000705057291 */ /* 0x002fe2000f8ec0ff */
[----:B------:R-:W1:Y:S11]  /*05a0*/  FENCE.VIEW.ASYNC.S ;  /* 0x00000000000073c6 */ /* 0x000e760000000000 */
[----:B-1----:R1:W3:Y:S01]  /*05b0*/  SYNCS.EXCH.64 URZ, [UR5], UR10 ;  /* 0x0000000a05ff75b2 */ /* 0x0022e20008000100 */
[----:B------:R1:W4:Y:S01]  /*05c0*/  SYNCS.EXCH.64 URZ, [UR5+0x10], UR10 ;  /* 0x0000100a05ff75b2 */ /* 0x0003220008000100 */
[----:B------:R1:W1:Y:S01]  /*05d0*/  SYNCS.EXCH.64 URZ, [UR5+0x8], UR10 ;  /* 0x0000080a05ff75b2 */ /* 0x0002620008000100 */
[----:B------:R1:W1:Y:S01]  /*05e0*/  SYNCS.EXCH.64 URZ, [UR5+0x18], UR10 ;  /* 0x0000180a05ff75b2 */ /* 0x0002620008000100 */
[----:B------:R-:W-:Y:S01]  /*05f0*/  NOP ;  /* 0x0000000000007918 */ /* 0x000fe20000000000 */
.L_x_9:
[----:B------:R-:W2:Y:S01]  /*0600*/  SHFL.IDX PT, R2, R173, RZ, 0x1f ;  /* 0x00001fffad027589 */ /* 0x000ea200000e0000 */
[----:B------:R-:W-:Y:S01]  /*0610*/  NOP ;  /* 0x0000000000007918 */ /* 0x000fe20000000000 */
[----:B--2---:R-:W-:-:S13]  /*0620*/  ISETP.NE.AND P0, PT, R2, 0x1, PT ;  /* 0x000000010200780c */ /* 0x004fda0003f05270 */
[----:B------:R-:W-:Y:S05]  /*0630*/  @P0 BRA `(.L_x_10) ;  /* 0x0000000000480947 */ /* 0x000fea0003800000 */
[----:B------:R-:W2:Y:S01]  /*0640*/  S2UR UR7, SR_CgaCtaId ;  /* 0x00000000000779c3 */ /* 0x000ea20000008800 */
[----:B------:R-:W-:Y:S01]  /*0650*/  UMOV UR9, 0x400 ;  /* 0x0000040000097882 */ /* 0x000fe20000000000 */
[----:B-1----:R-:W-:Y:S01]  /*0660*/  UMOV UR5, 0x20 ;  /* 0x0000002000057882 */ /* 0x002fe20000000000 */
[----:B------:R-:W-:Y:S01]  /*0670*/  UMOV UR4, 0x80 ;  /* 0x0000008000047882 */ /* 0x000fe20000000000 */
[----:B------:R-:W-:-:S04]  /*0680*/  UIADD3 UR10, UPT, UPT, -UR5, 0x100000, URZ ;  /* 0x00100000050a7890 */ /* 0x000fc8000fffe1ff */
[----:B------:R-:W-:Y:S02]  /*0690*/  USHF.L.U32 UR11, UR10, 0xb, URZ ;  /* 0x0000000b0a0b7899 */ /* 0x000fe400080006ff */
[----:B------:R-:W-:Y:S02]  /*06a0*/  USHF.L.U32 UR10, UR10, 0x1, URZ ;  /* 0x000000010a0a7899 */ /* 0x000fe400080006ff */
[----:B------:R-:W-:-:S04]  /*06b0*/  UIADD3 UR4, UPT, UPT, -UR4, 0x100000, URZ ;  /* 0x0010000004047890 */ /* 0x000fc8000fffe1ff */
[----:B------:R-:W-:Y:S02]  /*06c0*/  USHF.L.U32 UR5, UR4, 0xb, URZ ;  /* 0x0000000b04057899 */ /* 0x000fe400080006ff */
[----:B------:R-:W-:Y:S01]  /*06d0*/  USHF.L.U32 UR4, UR4, 0x1, URZ ;  /* 0x0000000104047899 */ /* 0x000fe200080006ff */
[----:B------:R-:W-:Y:S01]  /*06e0*/  ELECT P0, URZ, PT ;  /* 0x0000000000ff782f */ /* 0x000fe20003800000 */
[----:B--2---:R-:W-:Y:S01]  /*06f0*/  ULEA UR7, UR7, UR9, 0x18 ;  /* 0x0000000907077291 */ /* 0x004fe2000f8ec0ff */
[----:B------:R-:W1:Y:S11]  /*0700*/  FENCE.VIEW.ASYNC.S ;  /* 0x00000000000073c6 */ /* 0x000e760000000000 */
[----:B-1----:R2:W1:Y:S01]  /*0710*/  SYNCS.EXCH.64 URZ, [UR7+0x20], UR10 ;  /* 0x0000200a07ff75b2 */ /* 0x0024620008000100 */
[----:B------:R2:W1:Y:S01]  /*0720*/  SYNCS.EXCH.64 URZ, [UR7+0x30], UR4 ;  /* 0x0000300407ff75b2 */ /* 0x0004620008000100 */
[----:B------:R2:W1:Y:S01]  /*0730*/  SYNCS.EXCH.64 URZ, [UR7+0x28], UR10 ;  /* 0x0000280a07ff75b2 */ /* 0x0004620008000100 */
[----:B------:R2:W1:Y:S02]  /*0740*/  SYNCS.EXCH.64 URZ, [UR7+0x38], UR4 ;  /* 0x0000380407ff75b2 */ /* 0x0004640008000100 */
[----:B--2---:R-:W-:Y:S01]  /*0750*/  NOP ;  /* 0x0000000000007918 */ /* 0x004fe20000000000 */
.L_x_10:
[----:B------:R-:W2:Y:S01]  /*0760*/  SHFL.IDX PT, R2, R173, RZ, 0x1f ;  /* 0x00001fffad027589 */ /* 0x000ea200000e0000 */
[----:B------:R-:W-:Y:S01]  /*0770*/  NOP ;  /* 0x0000000000007918 */ /* 0x000fe20000000000 */
[----:B--2---:R-:W-:-:S13]  /*0780*/  ISETP.NE.AND P0, PT, R2, 0x3, PT ;  /* 0x000000030200780c */ /* 0x004fda0003f05270 */
[----:B------:R-:W-:Y:S05]  /*0790*/  @P0 BRA `(.L_x_11) ;  /* 0x0000000000300947 */ /* 0x000fea0003800000 */
[----:B-1----:R-:W1:Y:S01]  /*07a0*/  S2UR UR5, SR_CgaCtaId ;  /* 0x00000000000579c3 */ /* 0x002e620000008800 */
        /* <DEDUP_REMOVED lines=8> */
[----:B-1----:R2:W1:Y:S01]  /*0830*/  SYNCS.EXCH.64 URZ, [UR5+0x40], UR10 ;  /* 0x0000400a05ff75b2 */ /* 0x0024620008000100 */
[----:B------:R2:W1:Y:S02]  /*0840*/  SYNCS.EXCH.64 URZ, [UR5+0x48], UR10 ;  /* 0x0000480a05ff75b2 */ /* 0x0004640008000100 */
[----:B--2---:R-:W-:Y:S01]  /*0850*/  NOP ;  /* 0x0000000000007918 */ /* 0x004fe20000000000 */
.L_x_11:
[----:B------:R-:W2:Y:S01]  /*0860*/  SHFL.IDX PT, R2, R173, RZ, 0x1f ;  /* 0x00001fffad027589 */ /* 0x000ea200000e0000 */
[----:B------:R-:W-:Y:S01]  /*0870*/  NOP ;  /* 0x0000000000007918 */ /* 0x000fe20000000000 */
[----:B--2---:R-:W-:-:S13]  /*0880*/  ISETP.NE.AND P0, PT, R2, 0x4, PT ;  /* 0x000000040200780c */ /* 0x004fda0003f05270 */
[----:B------:R-:W-:Y:S05]  /*0890*/  @P0 BRA `(.L_x_12) ;  /* 0x00000000004c0947 */ /* 0x000fea0003800000 */
[----:B-1----:R-:W1:Y:S01]  /*08a0*/  S2UR UR5, SR_CgaCtaId ;  /* 0x00000000000579c3 */ /* 0x002e620000008800 */
[----:B------:R-:W-:Y:S01]  /*08b0*/  UMOV UR9, 0x100 ;  /* 0x0000010000097882 */ /* 0x000fe20000000000 */
[----:B------:R-:W-:Y:S01]  /*08c0*/  UMOV UR7, 0x400 ;  /* 0x0000040000077882 */ /* 0x000fe20000000000 */
[----:B------:R-:W-:Y:S01]  /*08d0*/  USEL UR9, UR9, 0xe0, UP2 ;  /* 0x000000e009097887 */ /* 0x000fe20009000000 */
[----:B------:R-:W-:Y:S01]  /*08e0*/  UMOV UR4, 0x1 ;  /* 0x0000000100047882 */ /* 0x000fe20000000000 */
[----:B------:R-:W-:Y:S01]  /*08f0*/  ELECT P0, URZ, PT ;  /* 0x0000000000ff782f */ /* 0x000fe20003800000 */
[----:B------:R-:W-:-:S04]  /*0900*/  UIADD3 UR10, UPT, UPT, -UR4, 0x100000, URZ ;  /* 0x00100000040a7890 */ /* 0x000fc8000fffe1ff */
[----:B------:R-:W-:Y:S02]  /*0910*/  USHF.L.U32 UR11, UR10, 0xb, URZ ;  /* 0x0000000b0a0b7899 */ /* 0x000fe400080006ff */
[----:B------:R-:W-:Y:S02]  /*0920*/  USHF.L.U32 UR10, UR10, 0x1, URZ ;  /* 0x000000010a0a7899 */ /* 0x000fe400080006ff */
[----:B------:R-:W-:-:S04]  /*0930*/  UIADD3 UR12, UPT, UPT, -UR9, 0x100000, URZ ;  /* 0x00100000090c7890 */ /* 0x000fc8000fffe1ff */
[----:B------:R-:W-:Y:S02]  /*0940*/  USHF.L.U32 UR13, UR12, 0xb, URZ ;  /* 0x0000000b0c0d7899 */ /* 0x000fe400080006ff */
[----:B------:R-:W-:Y:S02]  /*0950*/  USHF.L.U32 UR12, UR12, 0x1, URZ ;  /* 0x000000010c0c7899 */ /* 0x000fe400080006ff */
[----:B-1----:R-:W-:Y:S01]  /*0960*/  ULEA UR5, UR5, UR7, 0x18 ;  /* 0x0000000705057291 */ /* 0x002fe2000f8ec0ff */
[----:B------:R-:W1:Y:S11]  /*0970*/  FENCE.VIEW.ASYNC.S ;  /* 0x00000000000073c6 */ /* 0x000e760000000000 */
[----:B-1----:R2:W1:Y:S01]  /*0980*/  SYNCS.EXCH.64 URZ, [UR5+0x50], UR10 ;  /* 0x0000500a05ff75b2 */ /* 0x0024620008000100 */
[----:B------:R2:W1:Y:S01]  /*0990*/  SYNCS.EXCH.64 URZ, [UR5+0x60], UR12 ;  /* 0x0000600c05ff75b2 */ /* 0x0004620008000100 */
[----:B------:R2:W1:Y:S01]  /*09a0*/  SYNCS.EXCH.64 URZ, [UR5+0x58], UR10 ;  /* 0x0000580a05ff75b2 */ /* 0x0004620008000100 */
[----:B------:R2:W1:Y:S02]  /*09b0*/  SYNCS.EXCH.64 URZ, [UR5+0x68], UR12 ;  /* 0x0000680c05ff75b2 */ /* 0x0004640008000100 */
[----:B--2---:R-:W-:Y:S01]  /*09c0*/  NOP ;  /* 0x0000000000007918 */ /* 0x004fe20000000000 */
.L_x_12:
        /* <DEDUP_REMOVED lines=20> */
[----:B------:R2:W1:Y:S01]  /*0b10*/  SYNCS.EXCH.64 URZ, [UR7+0x98], UR4 ;  /* 0x0000980407ff75b2 */ /* 0x0004620008000100 */
[----:B------:R2:W1:Y:S01]  /*0b20*/  SYNCS.EXCH.64 URZ, [UR7+0x80], UR10 ;  /* 0x0000800a07ff75b2 */ /* 0x0004620008000100 */
[----:B------:R2:W1:Y:S01]  /*0b30*/  SYNCS.EXCH.64 URZ, [UR7+0xa0], UR4 ;  /* 0x0000a00407ff75b2 */ /* 0x0004620008000100 */
[----:B------:R2:W1:Y:S01]  /*0b40*/  SYNCS.EXCH.64 URZ, [UR7+0x88], UR10 ;  /* 0x0000880a07ff75b2 */ /* 0x0004620008000100 */
[----:B------:R2:W1:Y:S02]  /*0b50*/  SYNCS.EXCH.64 URZ, [UR7+0xa8], UR4 ;  /* 0x0000a80407ff75b2 */ /* 0x0004640008000100 */
[----:B--2---:R-:W-:Y:S01]  /*0b60*/  NOP ;  /* 0x0000000000007918 */ /* 0x004fe20000000000 */
.L_x_13:
        /* <DEDUP_REMOVED lines=18> */
.L_x_14:
[----:B-1----:R-:W1:Y:S01]  /*0c90*/  S2UR UR5, SR_CTAID.X ;  /* 0x00000000000579c3 */ /* 0x002e620000002500 */
[----:B------:R-:W-:-:S05]  /*0ca0*/  CS2R.32 R170, SR_CgaSize ;  /* 0x0000000000aa7805 */ /* 0x000fca0000008a00 */
[----:B------:R-:W-:-:S05]  /*0cb0*/  IMAD R170, R170, -0xa0, RZ ;  /* 0xffffff60aaaa7824 */ /* 0x000fca00078e02ff */
[----:B------:R-:W-:-:S14]  /*0cc0*/  R2UR UR9, R170 ;  /* 0x00000000aa0972ca */ /* 0x000fdc00000e0000 */
[----:B------:R-:W2:Y:S01]  /*0cd0*/  LDCU UR9, c[0x0][UR9+0x2b0] ;  /* 0x00005600090977ac */ /* 0x000ea20008000800 */
[----:B------:R-:W-:Y:S01]  /*0ce0*/  NOP ;  /* 0x0000000000007918 */ /* 0x000fe20000000000 */
[----:B------:R-:W-:-:S05]  /*0cf0*/  CS2R.32 R170, SR_CgaSize ;  /* 0x0000000000aa7805 */ /* 0x000fca0000008a00 */
[----:B------:R-:W-:-:S05]  /*0d00*/  IMAD R170, R170, -0xa0, RZ ;  /* 0xffffff60aaaa7824 */ /* 0x000fca00078e02ff */
[----:B------:R-:W-:-:S14]  /*0d10*/  R2UR UR7, R170 ;  /* 0x00000000aa0772ca */ /* 0x000fdc00000e0000 */
[----:B------:R-:W3:Y:S01]  /*0d20*/  LDCU UR7, c[0x0][UR7+0x2b4] ;  /* 0x00005680070777ac */ /* 0x000ee20008000800 */
[----:B------:R-:W4:Y:S08]  /*0d30*/  S2UR UR4, SR_CTAID.Y ;  /* 0x00000000000479c3 */ /* 0x000f300000002600 */
[----:B------:R-:W3:Y:S01]  /*0d40*/  LDC R9, c[0x0][0xb24] ;  /* 0x0002c900ff097b82 */ /* 0x000ee20000000800 */
[----:B-1----:R-:W-:-:S02]  /*0d50*/  I2FP.F32.U32 R5, UR5 ;  /* 0x0000000500057c45 */ /* 0x002fc40008201000 */
[----:B------:R-:W-:-:S05]  /*0d60*/  CS2R.32 R3, SR_CgaSize ;  /* 0x0000000000037805 */ /* 0x000fca0000008a00 */
[----:B------:R-:W-:-:S06]  /*0d70*/  IMAD R3, R3, -0xa0, RZ ;  /* 0xffffff6003037824 */ /* 0x000fcc00078e02ff */
[----:B------:R-:W1:Y:S01]  /*0d80*/  LDC R3, c[0x0][R3+0x2a0] ;  /* 0x0000a80003037b82 */ /* 0x000e620000000800 */
[----:B------:R-:W-:Y:S01]  /*0d90*/  MOV R21, UR5 ;  /* 0x0000000500157c02 */ /* 0x000fe20008000f00 */
[----:B--2---:R-:W-:Y:S01]  /*0da0*/  FMUL R5, R5, UR9 ;  /* 0x0000000905057c20 */ /* 0x004fe20008400000 */
[----:B----4-:R-:W-:Y:S02]  /*0db0*/  I2FP.F32.U32 R4, UR4 ;  /* 0x0000000400047c45 */ /* 0x010fe40008201000 */
[----:B------:R-:W-:-:S05]  /*0dc0*/  CS2R.32 R2, SR_CgaSize ;  /* 0x0000000000027805 */ /* 0x000fca0000008a00 */
[----:B------:R-:W-:-:S06]  /*0dd0*/  IMAD R2, R2, -0xa0, RZ ;  /* 0xffffff6002027824 */ /* 0x000fcc00078e02ff */
[----:B------:R-:W2:Y:S01]  /*0de0*/  LDC R2, c[0x0][R2+0x2a4] ;  /* 0x0000a90002027b82 */ /* 0x000ea20000000800 */
[----:B------:R-:W4:Y:S01]  /*0df0*/  F2I.U32.TRUNC.NTZ R170, R5 ;  /* 0x0000000500aa7305 */ /* 0x000f22000020f000 */
[----:B------:R-:W-:Y:S01]  /*0e00*/  MOV R20, UR4 ;  /* 0x0000000400147c02 */ /* 0x000fe20008000f00 */
[----:B---3--:R-:W-:-:S05]  /*0e10*/  FMUL R4, R4, UR7 ;  /* 0x0000000704047c20 */ /* 0x008fca0008400000 */
[----:B------:R-:W-:Y:S01]  /*0e20*/  BAR.SYNC.DEFER_BLOCKING 0x0 ;  /* 0x0000000000007b1d */ /* 0x000fe20000010000 */
[----:B------:R-:W-:-:S05]  /*0e30*/  ISETP.GE.AND P0, PT, R9, 0x1, PT ;  /* 0x000000010900780c */ /* 0x000fca0003f06270 */
[----:B------:R-:W3:Y:S02]  /*0e40*/  F2I.U32.TRUNC.NTZ R147, R4 ;  /* 0x0000000400937305 */ /* 0x000ee4000020f000 */
[----:B------:R-:W2:Y:S01]  /*0e50*/  S2UR UR36, SR_CTAID.Z ;  /* 0x00000000002479c3 */ /* 0x000ea20000002700 */
[----:B----4-:R-:W-:-:S05]  /*0e60*/  IADD3 R170, PT, PT, -R170, RZ, RZ ;  /* 0x000000ffaaaa7210 */ /* 0x010fca0007ffe1ff */
[----:B-1----:R-:W-:Y:S01]  /*0e70*/  IMAD R170, R3, R170, UR5 ;  /* 0x0000000503aa7e24 */ /* 0x002fe2000f8e02aa */
[----:B---3--:R-:W-:-:S05]  /*0e80*/  IADD3 R147, PT, PT, -R147, RZ, RZ ;  /* 0x000000ff93937210 */ /* 0x008fca0007ffe1ff */
[----:B--2---:R-:W-:Y:S01]  /*0e90*/  IMAD R147, R2, R147, UR4 ;  /* 0x0000000402937e24 */ /* 0x004fe2000f8e0293 */
[----:B------:R-:W-:Y:S06]  /*0ea0*/  @!P0 BRA `(.L_x_15) ;  /* 0x0000000000b88947 */ /* 0x000fec0003800000 */
[----:B------:R-:W1:Y:S01]  /*0eb0*/  LDC.64 R4, c[0x0][0xb18] ;  /* 0x0002c600ff047b82 */ /* 0x000e620000000a00 */
[----:B------:R-:W-:-:S07]  /*0ec0*/  ISETP.NE.AND P0, PT, R9, 0x1, PT ;  /* 0x000000010900780c */ /* 0x000fce0003f05270 */
[----:B------:R-:W2:Y:S08]  /*0ed0*/  LDC R10, c[0x0][0xb0c] ;  /* 0x0002c300ff0a7b82 */ /* 0x000eb00000000800 */
[----:B------:R-:W3:Y:S08]  /*0ee0*/  LDC R11, c[0x0][0x370] ;  /* 0x0000dc00ff0b7b82 */ /* 0x000ef00000000800 */
[----:B------:R-:W4:Y:S01]  /*0ef0*/  LDC R12, c[0x0][0x374] ;  /* 0x0000dd00ff0c7b82 */ /* 0x000f220000000800 */
[----:B-1----:R-:W-:-:S07]  /*0f00*/  ISETP.NE.AND P1, PT, R4, 0x1, PT ;  /* 0x000000010400780c */ /* 0x002fce0003f25270 */
[----:B------:R-:W3:Y:S01]  /*0f10*/  LDC.64 R6, c[0x0][0xb10] ;  /* 0x0002c400ff067b82 */ /* 0x000ee20000000a00 */
[----:B--2---:R-:W-:-:S07]  /*0f20*/  ISETP.NE.AND P2, PT, R10, 0x1, PT ;  /* 0x000000010a00780c */ /* 0x004fce0003f45270 */
[----:B------:R-:W1:Y:S08]  /*0f30*/  LDC R8, c[0x0][0xb20] ;  /* 0x0002c800ff087b82 */ /* 0x000e700000000800 */
[----:B------:R-:W2:Y:S01]  /*0f40*/  LDC.64 R2, c[0x0][0xb28] ;  /* 0x0002ca00ff027b82 */ /* 0x000ea20000000a00 */
[----:B----4-:R-:W-:-:S04]  /*0f50*/  IMAD.HI.U32 R13, R12, R5, RZ ;  /* 0x000000050c0d7227 */ /* 0x010fc800078e00ff */
[----:B------:R-:W-:-:S04]  /*0f60*/  IMAD.HI.U32 R5, R20, R5, RZ ;  /* 0x0000000514057227 */ /* 0x000fc800078e00ff */
[----:B---3--:R-:W-:-:S04]  /*0f70*/  IMAD.HI.U32 R14, R11, R6, RZ ;  /* 0x000000060b0e7227 */ /* 0x008fc800078e00ff */
[C---:B------:R-:W-:Y:S01]  /*0f80*/  IMAD.HI.U32 R16, R21.reuse, R6, RZ ;  /* 0x0000000615107227 */ /* 0x040fe200078e00ff */
[-C--:B------:R-:W-:Y:S02]  /*0f90*/  @P2 SHF.R.U32.HI R11, RZ, R7.reuse, R14 ;  /* 0x00000007ff0b2219 */ /* 0x080fe4000001160e */
[-C--:B-1----:R-:W-:Y:S02]  /*0fa0*/  @P1 SHF.R.U32.HI R12, RZ, R8.reuse, R13 ;  /* 0x00000008ff0c1219 */ /* 0x082fe4000001160d */
[----:B------:R-:W-:Y:S02]  /*0fb0*/  SHF.R.U32.HI R5, RZ, R8, R5 ;  /* 0x00000008ff057219 */ /* 0x000fe40000011605 */
[----:B------:R-:W-:Y:S02]  /*0fc0*/  SHF.R.U32.HI R16, RZ, R7, R16 ;  /* 0x00000007ff107219 */ /* 0x000fe40000011610 */
[----:B------:R-:W-:Y:S01]  /*0fd0*/  SEL R5, R20, R5, !P1 ;  /* 0x0000000514057207 */ /* 0x000fe20004800000 */
[----:B--2---:R-:W-:Y:S01]  /*0fe0*/  IMAD.HI.U32 R14, R12, R2, RZ ;  /* 0x000000020c0e7227 */ /* 0x004fe200078e00ff */
[----:B------:R-:W-:-:S02]  /*0ff0*/  SEL R7, R21, R16, !P2 ;  /* 0x0000001015077207 */ /* 0x000fc40005000000 */
[----:B------:R-:W-:Y:S01]  /*1000*/  IADD3 R13, PT, PT, -R5, RZ, RZ ;  /* 0x000000ff050d7210 */ /* 0x000fe20007ffe1ff */
[----:B------:R-:W-:Y:S01]  /*1010*/  IMAD.HI.U32 R6, R11, R2, RZ ;  /* 0x000000020b067227 */ /* 0x000fe200078e00ff */
[----:B------:R-:W-:-:S03]  /*1020*/  @P0 SHF.R.U32.HI R12, RZ, R3, R14 ;  /* 0x00000003ff0c0219 */ /* 0x000fc6000001160e */
[----:B------:R-:W-:Y:S01]  /*1030*/  IMAD R13, R4, R13, R20 ;  /* 0x0000000d040d7224 */ /* 0x000fe200078e0214 */
[----:B------:R-:W-:Y:S01]  /*1040*/  @P0 SHF.R.U32.HI R11, RZ, R3, R6 ;  /* 0x00000003ff0b0219 */ /* 0x000fe20000011606 */
[----:B------:R-:W-:-:S04]  /*1050*/  IMAD R12, R12, R9, RZ ;  /* 0x000000090c0c7224 */ /* 0x000fc800078e02ff */
[----:B------:R-:W-:Y:S01]  /*1060*/  IMAD R6, R11, R9, RZ ;  /* 0x000000090b067224 */ /* 0x000fe200078e02ff */
[----:B------:R-:W-:-:S04]  /*1070*/  ISETP.GE.AND P1, PT, R5, R12, PT ;  /* 0x0000000c0500720c */ /* 0x000fc80003f26270 */
[----:B------:R-:W-:Y:S01]  /*1080*/  ISETP.GE.OR P1, PT, R7, R6, P1 ;  /* 0x000000060700720c */ /* 0x000fe20000f26670 */
[----:B------:R-:W-:-:S05]  /*1090*/  IMAD.HI.U32 R6, R5, R2, RZ ;  /* 0x0000000205067227 */ /* 0x000fca00078e00ff */
[----:B------:R-:W-:-:S04]  /*10a0*/  SHF.R.U32.HI R6, RZ, R3, R6 ;  /* 0x00000003ff067219 */ /* 0x000fc80000011606 */
[----:B------:R-:W-:-:S03]  /*10b0*/  SEL R6, R5, R6, !P0 ;  /* 0x0000000605067207 */ /* 0x000fc60004000000 */
[----:B------:R-:W-:Y:S01]  /*10c0*/  @!P1 IMAD.HI.U32 R8, R7, R2, RZ ;  /* 0x0000000207089227 */ /* 0x000fe200078e00ff */
[----:B------:R-:W-:-:S04]  /*10d0*/  IADD3 R2, PT, PT, -R6, RZ, RZ ;  /* 0x000000ff06027210 */ /* 0x000fc80007ffe1ff */
[----:B------:R-:W-:Y:S01]  /*10e0*/  @!P1 SHF.R.U32.HI R8, RZ, R3, R8 ;  /* 0x00000003ff089219 */ /* 0x000fe20000011608 */
[----:B------:R-:W-:-:S03]  /*10f0*/  IMAD R2, R9, R2, R5 ;  /* 0x0000000209027224 */ /* 0x000fc600078e0205 */
[----:B------:R-:W-:-:S05]  /*1100*/  @!P1 SEL R3, R7, R8, !P0 ;  /* 0x0000000807039207 */ /* 0x000fca0004000000 */
[--C-:B------:R-:W-:Y:S02]  /*1110*/  @!P1 IMAD.IADD R6, R6, 0x1, -R3.reuse ;  /* 0x0000000106069824 */ /* 0x100fe400078e0a03 */
[----:B------:R-:W-:Y:S01]  /*1120*/  @!P1 IMAD R3, R2, R11, R3 ;  /* 0x0000000b02039224 */ /* 0x000fe200078e0203 */
[----:B------:R-:W-:Y:S01]  /*1130*/  IADD3 R2, PT, PT, -R7, RZ, RZ ;  /* 0x000000ff07027210 */ /* 0x000fe20007ffe1ff */
[----:B------:R-:W-:Y:S02]  /*1140*/  @!P1 IMAD R5, R6, R9, R7 ;  /* 0x0000000906059224 */ /* 0x000fe400078e0207 */
[----:B------:R-:W-:Y:S02]  /*1150*/  @!P1 IMAD.MOV.U32 R7, RZ, RZ, R3 ;  /* 0x000000ffff079224 */ /* 0x000fe400078e0003 */
[----:B------:R-:W-:Y:S02]  /*1160*/  IMAD R2, R10, R2, R21 ;  /* 0x000000020a027224 */ /* 0x000fe400078e0215 */
[----:B------:R-:W-:-:S02]  /*1170*/  IMAD R20, R5, R4, R13 ;  /* 0x0000000405147224 */ /* 0x000fc400078e020d */
[----:B------:R-:W-:Y:S02]  /*1180*/  IMAD R21, R7, R10, R2 ;  /* 0x0000000a07157224 */ /* 0x000fe400078e0202 */
.L_x_15:
[----:B------:R-:W1:Y:S01]  /*1190*/  LDCU UR4, c[0x0][0xb30] ;  /* 0x00016600ff0477ac */ /* 0x000e620008000800 */
[----:B------:R-:W2:Y:S08]  /*11a0*/  S2UR UR37, SR_CgaCtaId ;  /* 0x00000000002579c3 */ /* 0x000eb00000008800 */
[----:B------:R-:W3:Y:S01]  /*11b0*/  LDC R72, c[0x0][0xb24] ;  /* 0x0002c900ff487b82 */ /* 0x000ee20000000800 */
[----:B-1----:R-:W-:-:S09]  /*11c0*/  UISETP.NE.AND UP1, UPT, UR4, 0x1, UPT ;  /* 0x000000010400788c */ /* 0x002fd2000bf25270 */
[----:B--2---:R-:W-:Y:S05]  /*11d0*/  BRA.U UP1, `(.L_x_16) ;  /* 0x0000000101407547 */ /* 0x004fea000b800000 */
[----:B------:R-:W1:Y:S08]  /*11e0*/  LDC.64 R4, c[0x0][0xb10] ;  /* 0x0002c400ff047b82 */ /* 0x000e700000000a00 */
[----:B------:R-:W2:Y:S08]  /*11f0*/  LDC.64 R2, c[0x0][0xb18] ;  /* 0x0002c600ff027b82 */ /* 0x000eb00000000a00 */
[----:B------:R-:W4:Y:S08]  /*1200*/  LDC R6, c[0x0][0xb20] ;  /* 0x0002c800ff067b82 */ /* 0x000f300000000800 */
[----:B------:R-:W3:Y:S01]  /*1210*/  LDC R8, c[0x0][0xb0c] ;  /* 0x0002c300ff087b82 */ /* 0x000ee20000000800 */
[----:B-1----:R-:W-:-:S05]  /*1220*/  IMAD.HI.U32 R4, R21, R4, RZ ;  /* 0x0000000415047227 */ /* 0x002fca00078e00ff */
[----:B------:R-:W-:Y:S01]  /*1230*/  SHF.R.U32.HI R4, RZ, R5, R4 ;  /* 0x00000005ff047219 */ /* 0x000fe20000011604 */
[----:B--2---:R-:W-:Y:S01]  /*1240*/  IMAD.HI.U32 R3, R20, R3, RZ ;  /* 0x0000000314037227 */ /* 0x004fe200078e00ff */
[----:B------:R-:W-:-:S04]  /*1250*/  ISETP.NE.AND P0, PT, R2, 0x1, PT ;  /* 0x000000010200780c */ /* 0x000fc80003f05270 */
[----:B----4-:R-:W-:-:S04]  /*1260*/  SHF.R.U32.HI R3, RZ, R6, R3 ;  /* 0x00000006ff037219 */ /* 0x010fc80000011603 */
[----:B------:R-:W-:Y:S02]  /*1270*/  SEL R3, R20, R3, !P0 ;  /* 0x0000000314037207 */ /* 0x000fe40004000000 */
[----:B---3--:R-:W-:-:S04]  /*1280*/  ISETP.NE.AND P1, PT, R8, 0x1, PT ;  /* 0x000000010800780c */ /* 0x008fc80003f25270 */
[----:B------:R-:W-:-:S05]  /*1290*/  SEL R4, R21, R4, !P1 ;  /* 0x0000000415047207 */ /* 0x000fca0004800000 */
[----:B------:R-:W-:Y:S02]  /*12a0*/  IMAD.IADD R5, R3, 0x1, -R4 ;  /* 0x0000000103057824 */ /* 0x000fe400078e0a04 */
[----:B------:R-:W-:Y:S02]  /*12b0*/  IMAD.IADD R3, R4, 0x1, -R3 ;  /* 0x0000000104037824 */ /* 0x000fe400078e0a03 */
[----:B------:R-:W-:Y:S02]  /*12c0*/  IMAD R21, R5, R8, R21 ;  /* 0x0000000805157224 */ /* 0x000fe400078e0215 */
[----:B------:R-:W-:-:S07]  /*12d0*/  IMAD R20, R3, R2, R20 ;  /* 0x0000000203147224 */ /* 0x000fce00078e0214 */
.L_x_16:
[----:B------:R-:W-:Y:S01]  /*12e0*/  BAR.SYNC.DEFER_BLOCKING 0x0 ;  /* 0x0000000000007b1d */ /* 0x000fe20000010000 */
[----:B------:R-:W-:Y:S01]  /*12f0*/  UISETP.NE.AND UP1, UPT, UR8, 0x2, UPT ;  /* 0x000000020800788c */ /* 0x000fe2000bf25270 */
[----:B------:R-:W-:Y:S02]  /*1300*/  ISETP.NE.OR P5, PT, R0, 0x2, !P5 ;  /* 0x000000020000780c */ /* 0x000fe40006fa5670 */
[----:B------:R-:W-:-:S06]  /*1310*/  LOP3.LUT R2, R189, 0x1f, RZ, 0xc0, !PT ;  /* 0x0000001fbd027812 */ /* 0x000fcc00078ec0ff */
[----:B------:R-:W-:Y:S05]  /*1320*/  BRA.U UP1, `(.L_x_17) ;  /* 0x00000011010c7547 */ /* 0x000fea000b800000 */
[----:B------:R-:W1:Y:S01]  /*1330*/  LDCU UR13, c[0x0][0x38c] ;  /* 0x00007180ff0d77ac */ /* 0x000e620008000800 */
[----:B------:R-:W2:Y:S01]  /*1340*/  LDC R9, c[0x0][0x370] ;  /* 0x0000dc00ff097b82 */ /* 0x000ea20000000800 */
[----:B------:R-:W-:Y:S01]  /*1350*/  PLOP3.LUT P1, PT, PT, PT, UP2, 0x80, 0x8 ;  /* 0x000000000008781c */ /* 0x000fe20003f2f028 */
[----:B------:R-:W-:Y:S01]  /*1360*/  IMAD.MOV.U32 R15, RZ, RZ, 0x1 ;  /* 0x00000001ff0f7424 */ /* 0x000fe200078e00ff */
[----:B------:R-:W-:Y:S01]  /*1370*/  ISETP.EQ.OR P4, PT, R2, RZ, P5 ;  /* 0x000000ff0200720c */ /* 0x000fe20002f82670 */
[----:B------:R-:W-:Y:S01]  /*1380*/  IMAD.MOV.U32 R14, RZ, RZ, RZ ;  /* 0x000000ffff0e7224 */ /* 0x000fe200078e00ff */
[----:B------:R-:W-:Y:S02]  /*1390*/  PLOP3.LUT P1, PT, P1, PT, PT, 0x8, 0x80 ;  /* 0x000000000080781c */ /* 0x000fe40000f2e170 */
[----:B------:R-:W-:Y:S01]  /*13a0*/  CS2R R12, SRZ ;  /* 0x00000000000c7805 */ /* 0x000fe2000001ff00 */
[----:B------:R-:W-:Y:S01]  /*13b0*/  IMAD.MOV.U32 R10, RZ, RZ, 0x1 ;  /* 0x00000001ff0a7424 */ /* 0x000fe200078e00ff */
[----:B------:R-:W4:Y:S01]  /*13c0*/  LDC R0, c[0x0][0x374] ;  /* 0x0000dd00ff007b82 */ /* 0x000f220000000800 */
[----:B------:R-:W2:Y:S01]  /*13d0*/  LDCU.64 UR22, c[0x0][0x348] ;  /* 0x00006900ff1677ac */ /* 0x000ea20008000a00 */
[----:B------:R-:W-:Y:S01]  /*13e0*/  UMOV UR6, URZ ;  /* 0x000000ff00067c82 */ /* 0x000fe20008000000 */
[----:B-1----:R-:W-:-:S04]  /*13f0*/  UIADD3 UR5, UPT, UPT, UR13, 0x3f, URZ ;  /* 0x0000003f0d057890 */ /* 0x002fc8000fffe0ff */
[----:B------:R-:W-:-:S04]  /*1400*/  USHF.R.S32.HI UR4, URZ, 0x1f, UR5 ;  /* 0x0000001fff047899 */ /* 0x000fc80008011405 */
[----:B------:R-:W-:-:S04]  /*1410*/  ULEA.HI UR4, UR4, UR5, URZ, 0x6 ;  /* 0x0000000504047291 */ /* 0x000fc8000f8f30ff */
[----:B------:R-:W-:Y:S02]  /*1420*/  USHF.R.S32.HI UR15, URZ, 0x6, UR4 ;  /* 0x00000006ff0f7899 */ /* 0x000fe40008011404 */
[----:B------:R-:W-:Y:S02]  /*1430*/  UIADD3 UR4, UPT, UPT, UR13, -0x1, URZ ;  /* 0xffffffff0d047890 */ /* 0x000fe4000fffe0ff */
[----:B------:R-:W-:Y:S02]  /*1440*/  UISETP.LT.U32.AND UP0, UPT, UR15, 0x2, UPT ;  /* 0x000000020f00788c */ /* 0x000fe4000bf01070 */
[----:B------:R-:W-:Y:S02]  /*1450*/  UISETP.GE.U32.AND UP1, UPT, UR4, -0x7f, UPT ;  /* 0xffffff810400788c */ /* 0x000fe4000bf26070 */
[----:B------:R-:W-:Y:S02]  /*1460*/  USEL UR14, UR15, 0x2, UP0 ;  /* 0x000000020f0e7887 */ /* 0x000fe40008000000 */
[----:B------:R-:W-:-:S02]  /*1470*/  UIADD3 UR13, UPT, UPT, UR13, 0x7e, URZ ;  /* 0x0000007e0d0d7890 */ /* 0x000fc4000fffe0ff */
[----:B------:R-:W-:Y:S02]  /*1480*/  UIADD3 UR5, UPT, UPT, UR14, -0x1, URZ ;  /* 0xffffffff0e057890 */ /* 0x000fe4000fffe0ff */
[----:B------:R-:W-:-:S03]  /*1490*/  UIADD3 UR7, UPT, UPT, UR15, -UR14, URZ ;  /* 0x8000000e0f077290 */ /* 0x000fc6000fffe0ff */
[----:B------:R-:W-:-:S04]  /*14a0*/  @UP1 UIADD3 UR5, UPT, UPT, UR14, URZ, URZ ;  /* 0x000000ff0e051290 */ /* 0x000fc8000fffe0ff */
[----:B--2---:R-:W-:-:S12]  /*14b0*/  UIADD3 UR5, UPT, UPT, UR5, 0x1, URZ ;  /* 0x0000000105057890 */ /* 0x004fd8000fffe0ff */
.L_x_35:
[----:B------:R-:W-:Y:S01]  /*14c0*/  UISETP.NE.AND UP0, UPT, UR37, URZ, UPT ;  /* 0x000000ff2500728c */ /* 0x000fe2000bf05270 */
[----:B------:R-:W1:Y:S08]  /*14d0*/  S2UR UR37, SR_CgaCtaId ;  /* 0x00000000002579c3 */ /* 0x000e700000008800 */
[----:B------:R-:W-:Y:S05]  /*14e0*/  BRA.U UP0, `(.L_x_18) ;  /* 0x0000000100347547 */ /* 0x000fea000b800000 */
[----:B------:R-:W2:Y:S01]  /*14f0*/  S2R R2, SR_CgaCtaId ;  /* 0x0000000000027919 */ /* 0x000ea20000008800 */
[----:B------:R-:W-:-:S04]  /*1500*/  MOV R3, 0x400 ;  /* 0x0000040000037802 */ /* 0x000fc80000000f00 */
[----:B--2---:R-:W-:Y:S02]  /*1510*/  LEA R3, R2, R3, 0x18 ;  /* 0x0000000302037211 */ /* 0x004fe400078ec0ff */
[----:B------:R-:W-:-:S03]  /*1520*/  SHF.L.U32 R2, R10, 0x1f, RZ ;  /* 0x0000001f0a027819 */ /* 0x000fc600000006ff */
[----:B------:R-:W-:-:S04]  /*1530*/  IMAD R3, R12, 0x8, R3 ;  /* 0x000000080c037824 */ /* 0x000fc800078e0203 */
[----:B------:R-:W2:Y:S02]  /*1540*/  SYNCS.PHASECHK.TRANS64.TRYWAIT P0, [R3+URZ+0xc0], R2 ;  /* 0x0000c002030075a7 */ /* 0x000ea400080011ff */
[----:B--2---:R-:W-:Y:S05]  /*1550*/  @!P0 BRA `(.L_x_19) ;  /* 0x0000006800948947 */ /* 0x004fea0003800000 */
.L_x_104:
[----:B------:R-:W-:Y:S01]  /*1560*/  VIADD R12, R12, 0x1 ;  /* 0x000000010c0c7836 */ /* 0x000fe20000000000 */
[----:B------:R2:W-:Y:S04]  /*1570*/  SYNCS.ARRIVE.TRANS64.A1T0 RZ, [R3+URZ+0xb0], RZ ;  /* 0x0000b0ff03ff79a7 */ /* 0x0005e800081000ff */
[----:B------:R-:W-:-:S04]  /*1580*/  ISETP.NE.AND P0, PT, R12, 0x2, PT ;  /* 0x000000020c00780c */ /* 0x000fc80003f05270 */
[----:B------:R-:W-:Y:S02]  /*1590*/  SEL R12, R12, RZ, P0 ;  /* 0x000000ff0c0c7207 */ /* 0x000fe40000000000 */
[----:B--2---:R-:W-:-:S04]  /*15a0*/  SEL R3, RZ, 0x1, P0 ;  /* 0x00000001ff037807 */ /* 0x004fc80000000000 */
[----:B------:R-:W-:-:S07]  /*15b0*/  LOP3.LUT R10, R10, R3, RZ, 0x3c, !PT ;  /* 0x000000030a0a7212 */ /* 0x000fce00078e3cff */
.L_x_18:
[----:B------:R-:W-:Y:S01]  /*15c0*/  UMOV UR4, 0x400 ;  /* 0x0000040000047882 */ /* 0x000fe20000000000 */
[----:B------:R-:W-:Y:S01]  /*15d0*/  SHF.L.U32 R2, R15, 0x1f, RZ ;  /* 0x0000001f0f027819 */ /* 0x000fe200000006ff */
[----:B-1----:R-:W-:Y:S01]  /*15e0*/  ULEA UR4, UR37, UR4, 0x18 ;  /* 0x0000000425047291 */ /* 0x002fe2000f8ec0ff */
[----:B------:R-:W-:Y:S01]  /*15f0*/  R2UR UR35, R21 ;  /* 0x00000000152372ca */ /* 0x000fe200000e0000 */
[----:B------:R-:W-:Y:S01]  /*1600*/  UISETP.GE.U32.AND UP0, UPT, UR13, 0x7f, UPT ;  /* 0x0000007f0d00788c */ /* 0x000fe2000bf06070 */
[----:B------:R-:W-:Y:S01]  /*1610*/  R2UR UR11, R20 ;  /* 0x00000000140b72ca */ /* 0x000fe200000e0000 */
[----:B------:R-:W-:Y:S01]  /*1620*/  ULEA UR8, UR6, UR4, 0x3 ;  /* 0x0000000406087291 */ /* 0x000fe2000f8e18ff */
[----:B------:R-:W-:-:S08]  /*1630*/  UMOV UR24, URZ ;  /* 0x000000ff00187c82 */ /* 0x000fd00008000000 */
[----:B------:R1:W2:Y:S01]  /*1640*/  SYNCS.PHASECHK.TRANS64.TRYWAIT P0, [UR8+0x10], R2 ;  /* 0x00001002ff0075a7 */ /* 0x0002a20008001108 */
[----:B------:R-:W-:Y:S02]  /*1650*/  USHF.L.U32 UR35, UR35, 0x7, URZ ;  /* 0x0000000723237899 */ /* 0x000fe400080006ff */
[----:B------:R-:W-:Y:S01]  /*1660*/  USHF.L.U32 UR11, UR11, 0x7, URZ ;  /* 0x000000070b0b7899 */ /* 0x000fe200080006ff */
[----:B------:R-:W-:Y:S11]  /*1670*/  BRA.U !UP0, `(.L_x_20) ;  /* 0x0000000108a47547 */ /* 0x000ff6000b800000 */
[----:B------:R-:W-:Y:S01]  /*1680*/  UMOV UR16, URZ ;  /* 0x000000ff00107c82 */ /* 0x000fe20008000000 */
[----:B------:R-:W-:-:S05]  /*1690*/  UMOV UR17, UR6 ;  /* 0x0000000600117c82 */ /* 0x000fca0008000000 */
.L_x_25:
[----:B-1----:R-:W-:Y:S01]  /*16a0*/  ULEA UR33, UR17, UR4, 0x3 ;  /* 0x0000000411217291 */ /* 0x002fe2000f8e18ff */
[----:B--2---:R-:W-:Y:S01]  /*16b0*/  @!P5 MOV R3, 0x4000 ;  /* 0x000040000003d802 */ /* 0x004fe20000000f00 */
[----:B--2---:R-:W-:Y:S10]  /*16c0*/  @P0 BRA `(.L_x_21) ;  /* 0x00000000000c0947 */ /* 0x004ff40003800000 */
[----:B------:R-:W-:-:S04]  /*16d0*/  SHF.L.U32 R5, R15, 0x1f, RZ ;  /* 0x0000001f0f057819 */ /* 0x000fc800000006ff */
[----:B------:R-:W2:Y:S02]  /*16e0*/  SYNCS.PHASECHK.TRANS64.TRYWAIT P0, [UR33+0x10], R5 ;  /* 0x00001005ff0075a7 */ /* 0x000ea40008001121 */
[----:B--2---:R-:W-:Y:S05]  /*16f0*/  @!P0 BRA `(.L_x_22) ;  /* 0x0000006800408947 */ /* 0x004fea0003800000 */
.L_x_21:
[----:B------:R2:W-:Y:S01]  /*1700*/  @!P5 SYNCS.ARRIVE.TRANS64 RZ, [UR33], R3 ;  /* 0x00000003ffffd9a7 */ /* 0x0005e20008000021 */
[----:B------:R-:W-:Y:S04]  /*1710*/  BSSY.RECONVERGENT B0, `(.L_x_23) ;  /* 0x0000003000007945 */ /* 0x000fe80003800200 */
[----:B------:R-:W-:Y:S05]  /*1720*/  @P4 BRA `(.L_x_24) ;  /* 0x0000000000044947 */ /* 0x000fea0003800000 */
[----:B------:R-:W-:Y:S05]  /*1730*/  BPT.TRAP 0x1 ;  /* 0x000000040000795c */ /* 0x000fea0000300000 */
.L_x_24:
[----:B------:R-:W-:Y:S05]  /*1740*/  BSYNC.RECONVERGENT B0 ;  /* 0x0000000000007941 */ /* 0x000fea0003800200 */
.L_x_23:
[----:B------:R-:W-:Y:S02]  /*1750*/  UIADD3 UR6, UPT, UPT, UR17, 0x1, URZ ;  /* 0x0000000111067890 */ /* 0x000fe4000fffe0ff */
[----:B------:R-:W-:Y:S02]  /*1760*/  UIADD3 UR26, UP1, UPT, UR22, 0x80, URZ ;  /* 0x00000080161a7890 */ /* 0x000fe4000ff3e0ff */
[----:B------:R-:W-:Y:S02]  /*1770*/  UISETP.NE.AND UP0, UPT, UR6, 0x2, UPT ;  /* 0x000000020600788c */ /* 0x000fe4000bf05270 */
[----:B------:R-:W-:Y:S02]  /*1780*/  USHF.L.U32 UR34, UR16, 0x6, URZ ;  /* 0x0000000610227899 */ /* 0x000fe400080006ff */
[----:B------:R-:W-:Y:S02]  /*1790*/  USEL UR9, URZ, 0x1, UP0 ;  /* 0x00000001ff097887 */ /* 0x000fe40008000000 */
[----:B------:R-:W-:-:S02]  /*17a0*/  USEL UR6, UR6, URZ, UP0 ;  /* 0x000000ff06067287 */ /* 0x000fc40008000000 */
[----:B------:R-:W-:Y:S02]  /*17b0*/  UIADD3 UR20, UP0, UPT, UR22, 0x180, URZ ;  /* 0x0000018016147890 */ /* 0x000fe4000ff1e0ff */
[----:B------:R-:W-:Y:S01]  /*17c0*/  ULEA UR8, UR6, UR4, 0x3 ;  /* 0x0000000406087291 */ /* 0x000fe2000f8e18ff */
[----:B------:R-:W-:Y:S01]  /*17d0*/  LOP3.LUT R15, R15, UR9, RZ, 0x3c, !PT ;  /* 0x000000090f0f7c12 */ /* 0x000fe2000f8e3cff */
[----:B------:R-:W-:Y:S02]  /*17e0*/  UIADD3.X UR27, UPT, UPT, URZ, UR23, URZ, UP1, !UPT ;  /* 0x00000017ff1b7290 */ /* 0x000fe40008ffe4ff */
[----:B------:R-:W-:Y:S01]  /*17f0*/  UIADD3.X UR21, UPT, UPT, URZ, UR23, URZ, UP0, !UPT ;  /* 0x00000017ff157290 */ /* 0x000fe200087fe4ff */
[----:B-1----:R-:W-:Y:S01]  /*1800*/  SHF.L.U32 R2, R15, 0x1f, RZ ;  /* 0x0000001f0f027819 */ /* 0x002fe200000006ff */
[----:B------:R-:W-:Y:S01]  /*1810*/  UMOV UR18, 0x0 ;  /* 0x0000000000127882 */ /* 0x000fe20000000000 */
[----:B------:R-:W-:Y:S01]  /*1820*/  UMOV UR19, 0x10000000 ;  /* 0x1000000000137882 */ /* 0x000fe20000000000 */
[----:B------:R-:W-:Y:S01]  /*1830*/  UMOV UR12, UR36 ;  /* 0x00000024000c7c82 */ /* 0x000fe20008000000 */
[----:B------:R1:W1:Y:S01]  /*1840*/  SYNCS.PHASECHK.TRANS64.TRYWAIT P0, [UR8+0x10], R2 ;  /* 0x00001002ff0075a7 */ /* 0x0002620008001108 */
[----:B------:R-:W-:Y:S01]  /*1850*/  ULEA UR8, UR17, UR4, 0xd ;  /* 0x0000000411087291 */ /* 0x000fe2000f8e68ff */
[----:B------:R-:W-:Y:S01]  /*1860*/  UMOV UR9, UR33 ;  /* 0x0000002100097c82 */ /* 0x000fe20008000000 */
[----:B------:R-:W-:-:S02]  /*1870*/  UMOV UR10, UR34 ;  /* 0x00000022000a7c82 */ /* 0x000fc40008000000 */
[----:B------:R-:W-:Y:S02]  /*1880*/  UIADD3 UR32, UPT, UPT, UR8, 0x8400, URZ ;  /* 0x0000840008207890 */ /* 0x000fe4000fffe0ff */
[----:B------:R-:W-:Y:S02]  /*1890*/  UIADD3 UR8, UPT, UPT, UR8, 0xc400, URZ ;  /* 0x0000c40008087890 */ /* 0x000fe4000fffe0ff */
[----:B------:R-:W-:Y:S01]  /*18a0*/  UIADD3 UR16, UPT, UPT, UR16, 0x1, URZ ;  /* 0x0000000110107890 */ /* 0x000fe2000fffe0ff */
[----:B------:R-:W-:Y:S01]  /*18b0*/  UMOV UR24, UR5 ;  /* 0x0000000500187c82 */ /* 0x000fe20008000000 */
[----:B------:R-:W-:Y:S02]  /*18c0*/  UMOV UR17, UR6 ;  /* 0x0000000600117c82 */ /* 0x000fe40008000000 */
[----:B------:R-:W-:Y:S01]  /*18d0*/  UISETP.NE.AND UP0, UPT, UR16, UR5, UPT ;  /* 0x000000051000728c */ /* 0x000fe2000bf05270 */
[----:B------:R1:W-:Y:S02]  /*18e0*/  UTMALDG.3D [UR32], [UR26], desc[UR18] ;  /* 0x000012201a0075b4 */ /* 0x0003e40008011000 */
[----:B------:R1:W-:Y:S06]  /*18f0*/  UTMALDG.3D [UR8], [UR20], desc[UR18] ;  /* 0x00001208140075b4 */ /* 0x0003ec0008011000 */
[----:B------:R-:W-:Y:S05]  /*1900*/  BRA.U UP0, `(.L_x_25) ;  /* 0xfffffffd00647547 */ /* 0x000fea000b83ffff */
.L_x_20:
[----:B-1----:R-:W-:Y:S01]  /*1910*/  ULEA UR8, UR6, UR4, 0x3 ;  /* 0x0000000406087291 */ /* 0x002fe2000f8e18ff */
[----:B------:R-:W-:Y:S01]  /*1920*/  SHF.L.U32 R2, R15, 0x1f, RZ ;  /* 0x0000001f0f027819 */ /* 0x000fe200000006ff */
[----:B------:R-:W-:Y:S01]  /*1930*/  @!P1 SYNCS.ARRIVE.TRANS64.A1T0 RZ, [UR4+0x48], RZ ;  /* 0x000048ffffff99a7 */ /* 0x000fe20008100004 */
[----:B------:R-:W-:-:S06]  /*1940*/  UISETP.GT.AND UP0, UPT, UR15, UR14, UPT ;  /* 0x0000000e0f00728c */ /* 0x000fcc000bf04270 */
[----:B--2---:R1:W2:Y:S03]  /*1950*/  SYNCS.PHASECHK.TRANS64.TRYWAIT P0, [UR8+0x10], R2 ;  /* 0x00001002ff0075a7 */ /* 0x0042a60008001108 */
[----:B------:R-:W-:Y:S05]  /*1960*/  BRA.U !UP0, `(.L_x_26) ;  /* 0x0000000108a87547 */ /* 0x000fea000b800000 */
[----:B------:R-:W-:Y:S01]  /*1970*/  UIADD3 UR21, UPT, UPT, UR7, UR24, URZ ;  /* 0x0000001807157290 */ /* 0x000fe2000fffe0ff */
[----:B------:R-:W-:-:S11]  /*1980*/  UMOV UR25, UR6 ;  /* 0x0000000600197c82 */ /* 0x000fd60008000000 */
.L_x_31:
[----:B-1----:R-:W-:Y:S01]  /*1990*/  ULEA UR17, UR25, UR4, 0x3 ;  /* 0x0000000419117291 */ /* 0x002fe2000f8e18ff */
[----:B--2---:R-:W-:Y:S01]  /*19a0*/  @!P5 MOV R3, 0x4000 ;  /* 0x000040000003d802 */ /* 0x004fe20000000f00 */
[----:B--2---:R-:W-:Y:S10]  /*19b0*/  @P0 BRA `(.L_x_27) ;  /* 0x00000000000c0947 */ /* 0x004ff40003800000 */
[----:B------:R-:W-:-:S04]  /*19c0*/  SHF.L.U32 R5, R15, 0x1f, RZ ;  /* 0x0000001f0f057819 */ /* 0x000fc800000006ff */
[----:B------:R-:W2:Y:S02]  /*19d0*/  SYNCS.PHASECHK.TRANS64.TRYWAIT P0, [UR17+0x10], R5 ;  /* 0x00001005ff0075a7 */ /* 0x000ea40008001111 */
[----:B--2---:R-:W-:Y:S05]  /*19e0*/  @!P0 BRA `(.L_x_28) ;  /* 0x00000064009c8947 */ /* 0x004fea0003800000 */
.L_x_27:
[----:B------:R2:W-:Y:S01]  /*19f0*/  @!P5 SYNCS.ARRIVE.TRANS64 RZ, [UR17], R3 ;  /* 0x00000003ffffd9a7 */ /* 0x0005e20008000011 */
[----:B------:R-:W-:Y:S04]  /*1a00*/  BSSY.RECONVERGENT B0, `(.L_x_29) ;  /* 0x0000003000007945 */ /* 0x000fe80003800200 */
[----:B------:R-:W-:Y:S05]  /*1a10*/  @P4 BRA `(.L_x_30) ;  /* 0x0000000000044947 */ /* 0x000fea0003800000 */
[----:B------:R-:W-:Y:S05]  /*1a20*/  BPT.TRAP 0x1 ;  /* 0x000000040000795c */ /* 0x000fea0000300000 */
.L_x_30:
[----:B------:R-:W-:Y:S05]  /*1a30*/  BSYNC.RECONVERGENT B0 ;  /* 0x0000000000007941 */ /* 0x000fea0003800200 */
.L_x_29:
        /* <DEDUP_REMOVED lines=20> */
[----:B------:R-:W-:Y:S01]  /*1b80*/  UIADD3 UR8, UPT, UPT, UR8, 0xc400, URZ ;  /* 0x0000c40008087890 */ /* 0x000fe2000fffe0ff */
[----:B------:R-:W-:Y:S01]  /*1b90*/  UMOV UR9, UR17 ;  /* 0x0000001100097c82 */ /* 0x000fe20008000000 */
[----:B------:R-:W-:Y:S01]  /*1ba0*/  UMOV UR10, UR18 ;  /* 0x00000012000a7c82 */ /* 0x000fe20008000000 */
[----:B------:R-:W-:Y:S01]  /*1bb0*/  UIADD3 UR24, UPT, UPT, UR24, 0x1, URZ ;  /* 0x0000000118187890 */ /* 0x000fe2000fffe0ff */
[----:B------:R-:W-:-:S03]  /*1bc0*/  UMOV UR25, UR6 ;  /* 0x0000000600197c82 */ /* 0x000fc60008000000 */
[----:B------:R1:W-:Y:S01]  /*1bd0*/  UTMALDG.3D [UR16], [UR30], desc[UR26] ;  /* 0x00001a101e0075b4 */ /* 0x0003e20008011000 */
[----:B------:R-:W-:Y:S01]  /*1be0*/  UISETP.NE.AND UP0, UPT, UR24, UR21, UPT ;  /* 0x000000151800728c */ /* 0x000fe2000bf05270 */
[----:B------:R1:W-:Y:S08]  /*1bf0*/  UTMALDG.3D [UR8], [UR28], desc[UR26] ;  /* 0x00001a081c0075b4 */ /* 0x0003f00008011000 */
[----:B------:R-:W-:Y:S05]  /*1c00*/  BRA.U UP0, `(.L_x_31) ;  /* 0xfffffffd00607547 */ /* 0x000fea000b83ffff */
.L_x_26:
[C---:B-1----:R-:W-:Y:S01]  /*1c10*/  LEA R2, R14.reuse, UR4, 0x3 ;  /* 0x000000040e027c11 */ /* 0x042fe2000f8e18ff */
[----:B------:R-:W-:Y:S01]  /*1c20*/  NOP ;  /* 0x0000000000007918 */ /* 0x000fe20000000000 */
[----:B--2---:R-:W-:Y:S02]  /*1c30*/  SHF.L.U32 R3, R13, 0x1f, RZ ;  /* 0x0000001f0d037819 */ /* 0x004fe400000006ff */
[----:B------:R-:W-:Y:S02]  /*1c40*/  LEA R4, R14, UR4, 0x4 ;  /* 0x000000040e047c11 */ /* 0x000fe4000f8e20ff */
[----:B------:R-:W1:Y:S02]  /*1c50*/  SYNCS.PHASECHK.TRANS64.TRYWAIT P0, [R2+URZ+0x50], R3 ;  /* 0x00005003020075a7 */ /* 0x000e6400080011ff */
[----:B-1----:R-:W-:Y:S05]  /*1c60*/  @!P0 BRA `(.L_x_32) ;  /* 0x0000006400148947 */ /* 0x002fea0003800000 */
.L_x_107:
[----:B------:R-:W2:Y:S01]  /*1c70*/  LDS.128 R4, [R4+0xe0] ;  /* 0x0000e00004047984 */ /* 0x000ea20000000c00 */
[----:B---3--:R-:W-:Y:S01]  /*1c80*/  ISETP.GE.AND P0, PT, R72, 0x1, PT ;  /* 0x000000014800780c */ /* 0x008fe20003f06270 */
[----:B-1----:R-:W-:Y:S01]  /*1c90*/  VIADD R2, R2, 0x60 ;  /* 0x0000006002027836 */ /* 0x002fe20000000000 */
[----:B------:R-:W-:Y:S01]  /*1ca0*/  @!PT LDS RZ, [RZ] ;  /* 0x00000000fffff984 */ /* 0x000fe20000000800 */
[----:B------:R-:W-:Y:S01]  /*1cb0*/  @!PT LDS RZ, [RZ] ;  /* 0x00000000fffff984 */ /* 0x000fe20000000800 */
[----:B------:R-:W-:Y:S01]  /*1cc0*/  @!PT LDS RZ, [RZ] ;  /* 0x00000000fffff984 */ /* 0x000fe20000000800 */
[----:B------:R-:W-:Y:S01]  /*1cd0*/  @!PT LDS RZ, [RZ] ;  /* 0x00000000fffff984 */ /* 0x000fe20000000800 */
[----:B------:R1:W-:Y:S06]  /*1ce0*/  MEMBAR.ALL.CTA ;  /* 0x0000000000007992 */ /* 0x0003ec0000008000 */
[----:B-1----:R-:W1:Y:S01]  /*1cf0*/  FENCE.VIEW.ASYNC.S ;  /* 0x00000000000073c6 */ /* 0x002e620000000000 */
[----:B------:R-:W-:-:S04]  /*1d00*/  PRMT R2, RZ, 0x654, R2 ;  /* 0x00000654ff027816 */ /* 0x000fc80000000002 */
[----:B-1----:R1:W-:Y:S01]  /*1d10*/  SYNCS.ARRIVE.TRANS64.RED.A1T0 RZ, [R2+URZ], RZ ;  /* 0x000000ff02ff79a7 */ /* 0x0023e200081004ff */
[----:B--2---:R-:W-:-:S13]  /*1d20*/  LOP3.LUT P2, RZ, R6, 0x1, RZ, 0xc0, !PT ;  /* 0x0000000106ff7812 */ /* 0x004fda000784c0ff */
[----:B------:R-:W-:Y:S01]  /*1d30*/  @P2 SHF.R.U32.HI R3, RZ, 0x10, R5 ;  /* 0x00000010ff032819 */ /* 0x000fe20000011605 */
[----:B------:R-:W-:Y:S01]  /*1d40*/  VOTEU.ANY UP0, P2 ;  /* 0x0000000000ff7886 */ /* 0x000fe20001000100 */
[----:B------:R-:W-:Y:S02]  /*1d50*/  @P2 MOV R11, R4 ;  /* 0x00000004000b2202 */ /* 0x000fe40000000f00 */
[----:B------:R-:W-:Y:S02]  /*1d60*/  @P2 R2UR.BROADCAST UR8, R3 ;  /* 0x00000000030822ca */ /* 0x000fe400008e0000 */
[----:B------:R-:W-:-:S11]  /*1d70*/  @P2 LOP3.LUT R8, R5, 0xffff, RZ, 0xc0, !PT ;  /* 0x0000ffff05082812 */ /* 0x000fd600078ec0ff */
[----:B------:R-:W-:Y:S01]  /*1d80*/  @UP0 UMOV UR36, UR8 ;  /* 0x0000000800240c82 */ /* 0x000fe20008000000 */
[----:B-1----:R-:W-:Y:S05]  /*1d90*/  @!P0 BRA `(.L_x_33) ;  /* 0x0000000000b88947 */ /* 0x002fea0003800000 */
[----:B------:R-:W4:Y:S01]  /*1da0*/  LDC.64 R4, c[0x0][0xb18] ;  /* 0x0002c600ff047b82 */ /* 0x000f220000000a00 */
[----:B------:R-:W-:-:S07]  /*1db0*/  ISETP.NE.AND P3, PT, R72, 0x1, PT ;  /* 0x000000014800780c */ /* 0x000fce0003f65270 */
[----:B------:R-:W1:Y:S08]  /*1dc0*/  LDC.64 R6, c[0x0][0xb10] ;  /* 0x0002c400ff067b82 */ /* 0x000e700000000a00 */
[----:B------:R-:W2:Y:S08]  /*1dd0*/  LDC R16, c[0x0][0xb20] ;  /* 0x0002c800ff107b82 */ /* 0x000eb00000000800 */
[----:B------:R-:W3:Y:S01]  /*1de0*/  LDC R18, c[0x0][0xb0c] ;  /* 0x0002c300ff127b82 */ /* 0x000ee20000000800 */
[----:B----4-:R-:W-:Y:S01]  /*1df0*/  IMAD.HI.U32 R17, R0, R5, RZ ;  /* 0x0000000500117227 */ /* 0x010fe200078e00ff */
[----:B------:R-:W-:-:S03]  /*1e00*/  ISETP.NE.AND P0, PT, R4, 0x1, PT ;  /* 0x000000010400780c */ /* 0x000fc60003f05270 */
[----:B------:R-:W-:-:S03]  /*1e10*/  IMAD.HI.U32 R5, R8, R5, RZ ;  /* 0x0000000508057227 */ /* 0x000fc600078e00ff */
[----:B------:R-:W4:Y:S01]  /*1e20*/  LDC.64 R2, c[0x0][0xb28] ;  /* 0x0002ca00ff027b82 */ /* 0x000f220000000a00 */
[----:B-1----:R-:W-:-:S04]  /*1e30*/  IMAD.HI.U32 R20, R9, R6, RZ ;  /* 0x0000000609147227 */ /* 0x002fc800078e00ff */
[----:B------:R-:W-:Y:S01]  /*1e40*/  IMAD.HI.U32 R22, R11, R6, RZ ;  /* 0x000000060b167227 */ /* 0x000fe200078e00ff */
[----:B------:R-:W-:Y:S02]  /*1e50*/  SHF.R.U32.HI R20, RZ, R7, R20 ;  /* 0x00000007ff147219 */ /* 0x000fe40000011614 */
[-C--:B--2---:R-:W-:Y:S02]  /*1e60*/  SHF.R.U32.HI R17, RZ, R16.reuse, R17 ;  /* 0x00000010ff117219 */ /* 0x084fe40000011611 */
[----:B------:R-:W-:Y:S02]  /*1e70*/  SHF.R.U32.HI R5, RZ, R16, R5 ;  /* 0x00000010ff057219 */ /* 0x000fe40000011605 */
[----:B------:R-:W-:Y:S02]  /*1e80*/  SEL R17, R0, R17, !P0 ;  /* 0x0000001100117207 */ /* 0x000fe40004000000 */
[----:B------:R-:W-:Y:S02]  /*1e90*/  SHF.R.U32.HI R22, RZ, R7, R22 ;  /* 0x00000007ff167219 */ /* 0x000fe40000011616 */
[----:B---3--:R-:W-:-:S02]  /*1ea0*/  ISETP.NE.AND P1, PT, R18, 0x1, PT ;  /* 0x000000011200780c */ /* 0x008fc40003f25270 */
[----:B------:R-:W-:Y:S02]  /*1eb0*/  SEL R5, R8, R5, !P0 ;  /* 0x0000000508057207 */ /* 0x000fe40004000000 */
[----:B------:R-:W-:Y:S02]  /*1ec0*/  SEL R19, R9, R20, !P1 ;  /* 0x0000001409137207 */ /* 0x000fe40004800000 */
[----:B------:R-:W-:Y:S01]  /*1ed0*/  SEL R7, R11, R22, !P1 ;  /* 0x000000160b077207 */ /* 0x000fe20004800000 */
[----:B----4-:R-:W-:-:S04]  /*1ee0*/  IMAD.HI.U32 R20, R17, R2, RZ ;  /* 0x0000000211147227 */ /* 0x010fc800078e00ff */
[----:B------:R-:W-:Y:S01]  /*1ef0*/  IMAD.HI.U32 R6, R19, R2, RZ ;  /* 0x0000000213067227 */ /* 0x000fe200078e00ff */
[----:B------:R-:W-:-:S04]  /*1f00*/  @P3 SHF.R.U32.HI R17, RZ, R3, R20 ;  /* 0x00000003ff113219 */ /* 0x000fc80000011614 */
[----:B------:R-:W-:Y:S01]  /*1f10*/  @P3 SHF.R.U32.HI R19, RZ, R3, R6 ;  /* 0x00000003ff133219 */ /* 0x000fe20000011606 */
[----:B------:R-:W-:-:S04]  /*1f20*/  IMAD R17, R72, R17, RZ ;  /* 0x0000001148117224 */ /* 0x000fc800078e02ff */
[----:B------:R-:W-:Y:S01]  /*1f30*/  IMAD R6, R72, R19, RZ ;  /* 0x0000001348067224 */ /* 0x000fe200078e02ff */
[C---:B------:R-:W-:Y:S02]  /*1f40*/  ISETP.GE.AND P0, PT, R5.reuse, R17, PT ;  /* 0x000000110500720c */ /* 0x040fe40003f06270 */
[----:B------:R-:W-:Y:S02]  /*1f50*/  IADD3 R17, PT, PT, -R5, RZ, RZ ;  /* 0x000000ff05117210 */ /* 0x000fe40007ffe1ff */
[----:B------:R-:W-:Y:S01]  /*1f60*/  ISETP.GE.OR P0, PT, R7, R6, P0 ;  /* 0x000000060700720c */ /* 0x000fe20000706670 */
[----:B------:R-:W-:-:S04]  /*1f70*/  IMAD.HI.U32 R6, R5, R2, RZ ;  /* 0x0000000205067227 */ /* 0x000fc800078e00ff */
[----:B------:R-:W-:Y:S01]  /*1f80*/  IMAD R8, R4, R17, R8 ;  /* 0x0000001104087224 */ /* 0x000fe200078e0208 */
[----:B------:R-:W-:-:S04]  /*1f90*/  SHF.R.U32.HI R6, RZ, R3, R6 ;  /* 0x00000003ff067219 */ /* 0x000fc80000011606 */
[----:B------:R-:W-:-:S03]  /*1fa0*/  SEL R6, R5, R6, !P3 ;  /* 0x0000000605067207 */ /* 0x000fc60005800000 */
[----:B------:R-:W-:-:S04]  /*1fb0*/  @!P0 IMAD.HI.U32 R16, R7, R2, RZ ;  /* 0x0000000207108227 */ /* 0x000fc800078e00ff */
[----:B------:R-:W-:Y:S01]  /*1fc0*/  IMAD.MOV R2, RZ, RZ, -R6 ;  /* 0x000000ffff027224 */ /* 0x000fe200078e0a06 */
[----:B------:R-:W-:-:S03]  /*1fd0*/  @!P0 SHF.R.U32.HI R16, RZ, R3, R16 ;  /* 0x00000003ff108219 */ /* 0x000fc60000011610 */
[----:B------:R-:W-:Y:S01]  /*1fe0*/  IMAD R2, R72, R2, R5 ;  /* 0x0000000248027224 */ /* 0x000fe200078e0205 */
        /* <DEDUP_REMOVED lines=9> */
.L_x_33:
[----:B------:R-:W1:Y:S02]  /*2080*/  LDCU UR8, c[0x0][0xb30] ;  /* 0x00016600ff0877ac */ /* 0x000e640008000800 */
[----:B-1----:R-:W-:-:S09]  /*2090*/  UISETP.NE.AND UP0, UPT, UR8, 0x1, UPT ;  /* 0x000000010800788c */ /* 0x002fd2000bf05270 */
[----:B------:R-:W-:Y:S05]  /*20a0*/  BRA.U UP0, `(.L_x_34) ;  /* 0x0000000100407547 */ /* 0x000fea000b800000 */
[----:B------:R-:W1:Y:S08]  /*20b0*/  LDC.64 R4, c[0x0][0xb10] ;  /* 0x0002c400ff047b82 */ /* 0x000e700000000a00 */
[----:B------:R-:W2:Y:S08]  /*20c0*/  LDC.64 R2, c[0x0][0xb18] ;  /* 0x0002c600ff027b82 */ /* 0x000eb00000000a00 */
[----:B------:R-:W3:Y:S08]  /*20d0*/  LDC R6, c[0x0][0xb20] ;  /* 0x0002c800ff067b82 */ /* 0x000ef00000000800 */
[----:B------:R-:W4:Y:S01]  /*20e0*/  LDC R16, c[0x0][0xb0c] ;  /* 0x0002c300ff107b82 */ /* 0x000f220000000800 */
[----:B-1----:R-:W-:-:S05]  /*20f0*/  IMAD.HI.U32 R4, R11, R4, RZ ;  /* 0x000000040b047227 */ /* 0x002fca00078e00ff */
[----:B------:R-:W-:Y:S01]  /*2100*/  SHF.R.U32.HI R4, RZ, R5, R4 ;  /* 0x00000005ff047219 */ /* 0x000fe20000011604 */
[----:B--2---:R-:W-:Y:S01]  /*2110*/  IMAD.HI.U32 R3, R8, R3, RZ ;  /* 0x0000000308037227 */ /* 0x004fe200078e00ff */
[----:B------:R-:W-:-:S04]  /*2120*/  ISETP.NE.AND P0, PT, R2, 0x1, PT ;  /* 0x000000010200780c */ /* 0x000fc80003f05270 */
[----:B---3--:R-:W-:-:S04]  /*2130*/  SHF.R.U32.HI R3, RZ, R6, R3 ;  /* 0x00000006ff037219 */ /* 0x008fc80000011603 */
[----:B------:R-:W-:Y:S02]  /*2140*/  SEL R3, R8, R3, !P0 ;  /* 0x0000000308037207 */ /* 0x000fe40004000000 */
[----:B----4-:R-:W-:-:S04]  /*2150*/  ISETP.NE.AND P1, PT, R16, 0x1, PT ;  /* 0x000000011000780c */ /* 0x010fc80003f25270 */
[----:B------:R-:W-:-:S05]  /*2160*/  SEL R4, R11, R4, !P1 ;  /* 0x000000040b047207 */ /* 0x000fca0004800000 */
[----:B------:R-:W-:Y:S02]  /*2170*/  IMAD.IADD R5, R3, 0x1, -R4 ;  /* 0x0000000103057824 */ /* 0x000fe400078e0a04 */
[----:B------:R-:W-:Y:S02]  /*2180*/  IMAD.IADD R3, R4, 0x1, -R3 ;  /* 0x0000000104037824 */ /* 0x000fe400078e0a03 */
[----:B------:R-:W-:Y:S02]  /*2190*/  IMAD R11, R5, R16, R11 ;  /* 0x00000010050b7224 */ /* 0x000fe400078e020b */
[----:B------:R-:W-:-:S07]  /*21a0*/  IMAD R8, R3, R2, R8 ;  /* 0x0000000203087224 */ /* 0x000fce00078e0208 */
.L_x_34:
[----:B------:R-:W-:Y:S01]  /*21b0*/  VIADD R14, R14, 0x1 ;  /* 0x000000010e0e7836 */ /* 0x000fe20000000000 */
[----:B------:R-:W-:Y:S01]  /*21c0*/  PLOP3.LUT P1, PT, PT, PT, PT, 0x80, 0x8 ;  /* 0x000000000008781c */ /* 0x000fe20003f2f070 */
[----:B------:R-:W-:Y:S02]  /*21d0*/  IMAD.IADD R21, R11, 0x1, R170 ;  /* 0x000000010b157824 */ /* 0x000fe400078e02aa */
[----:B------:R-:W-:Y:S01]  /*21e0*/  IMAD.IADD R20, R8, 0x1, R147 ;  /* 0x0000000108147824 */ /* 0x000fe200078e0293 */
[----:B------:R-:W-:-:S04]  /*21f0*/  ISETP.NE.AND P0, PT, R14, 0x2, PT ;  /* 0x000000020e00780c */ /* 0x000fc80003f05270 */
[----:B------:R-:W-:Y:S02]  /*2200*/  SEL R2, RZ, 0x1, P0 ;  /* 0x00000001ff027807 */ /* 0x000fe40000000000 */
[----:B------:R-:W-:Y:S02]  /*2210*/  SEL R14, R14, RZ, P0 ;  /* 0x000000ff0e0e7207 */ /* 0x000fe40000000000 */
[----:B------:R-:W-:Y:S01]  /*2220*/  LOP3.LUT R13, R13, R2, RZ, 0x3c, !PT ;  /* 0x000000020d0d7212 */ /* 0x000fe200078e3cff */
[----:B------:R-:W-:Y:S06]  /*2230*/  @P2 BRA `(.L_x_35) ;  /* 0xfffffff000a02947 */ /* 0x000fec000383ffff */
[----:B------:R-:W-:Y:S01]  /*2240*/  UIADD3 UR5, UPT, UPT, UR4, 0x10, URZ ;  /* 0x0000001004057890 */ /* 0x000fe2000fffe0ff */
[----:B------:R-:W-:-:S03]  /*2250*/  SHF.L.U32 R3, R15, 0x1f, RZ ;  /* 0x0000001f0f037819 */ /* 0x000fc600000006ff */
[----:B------:R-:W-:-:S09]  /*2260*/  ULEA UR4, UR6, UR5, 0x3 ;  /* 0x0000000506047291 */ /* 0x000fd2000f8e18ff */
[----:B------:R-:W1:Y:S02]  /*2270*/  SYNCS.PHASECHK.TRANS64.TRYWAIT P0, [UR4], R3 ;  /* 0x00000003ff0075a7 */ /* 0x000e640008001104 */
[----:B-1----:R-:W-:Y:S05]  /*2280*/  @!P0 BRA `(.L_x_36) ;  /* 0x0000005c00a08947 */ /* 0x002fea0003800000 */
.L_x_109:
[----:B------:R-:W-:-:S04]  /*2290*/  UIADD3 UR6, UPT, UPT, UR6, 0x1, URZ ;  /* 0x0000000106067890 */ /* 0x000fc8000fffe0ff */
[----:B------:R-:W-:-:S04]  /*22a0*/  UISETP.NE.AND UP0, UPT, UR6, 0x2, UPT ;  /* 0x000000020600788c */ /* 0x000fc8000bf05270 */
[----:B------:R-:W-:Y:S02]  /*22b0*/  USEL UR4, URZ, 0x1, UP0 ;  /* 0x00000001ff047887 */ /* 0x000fe40008000000 */
[----:B------:R-:W-:-:S04]  /*22c0*/  USEL UR6, UR6, URZ, UP0 ;  /* 0x000000ff06067287 */ /* 0x000fc80008000000 */
[----:B------:R-:W-:Y:S01]  /*22d0*/  ULEA UR6, UR6, UR5, 0x3 ;  /* 0x0000000506067291 */ /* 0x000fe2000f8e18ff */
[----:B-1----:R-:W-:-:S04]  /*22e0*/  LOP3.LUT R3, R15, UR4, RZ, 0x3c, !PT ;  /* 0x000000040f037c12 */ /* 0x002fc8000f8e3cff */
[----:B------:R-:W-:Y:S01]  /*22f0*/  SHF.L.U32 R3, R3, 0x1f, RZ ;  /* 0x0000001f03037819 */ /* 0x000fe200000006ff */
[----:B----4-:R-:W-:-:S07]  /*2300*/  IMAD.U32 R0, RZ, RZ, UR6 ;  /* 0x00000006ff007e24 */ /* 0x010fce000f8e00ff */
.L_x_37:
[----:B-1----:R1:W2:Y:S02]  /*2310*/  SYNCS.PHASECHK.TRANS64.TRYWAIT P0, [R0+URZ], R3 ;  /* 0x00000003000075a7 */ /* 0x0022a400080011ff */
[----:B--2---:R-:W-:Y:S05]  /*2320*/  @!P0 NANOSLEEP.SYNCS 0x989680 ;  /* 0x009896800000895d */ /* 0x004fea0003900000 */
[----:B------:R-:W2:Y:S02]  /*2330*/  @!P0 SYNCS.PHASECHK.TRANS64 P0, [R0+URZ], R3 ;  /* 0x00000003000085a7 */ /* 0x000ea400080010ff */
[----:B--2---:R-:W-:Y:S05]  /*2340*/  @P0 EXIT ;  /* 0x000000000000094d */ /* 0x004fea0003800000 */
[----:B------:R-:W-:Y:S05]  /*2350*/  BRA `(.L_x_37) ;  /* 0xfffffffc00ec7947 */ /* 0x000fea000383ffff */
.L_x_17:
[----:B------:R-:W-:-:S04]  /*2360*/  UISETP.NE.AND UP1, UPT, UR37, URZ, UPT ;  /* 0x000000ff2500728c */ /* 0x000fc8000bf25270 */
[----:B------:R-:W-:-:S09]  /*2370*/  UISETP.NE.OR UP1, UPT, UR8, 0x1, UP1 ;  /* 0x000000010800788c */ /* 0x000fd20008f25670 */
[----:B------:R-:W-:Y:S05]  /*2380*/  BRA.U UP1, `(.L_x_38) ;  /* 0x0000000501487547 */ /* 0x000fea000b800000 */
[----:B------:R-:W-:Y:S01]  /*2390*/  ISETP.NE.AND P2, PT, R2, RZ, PT ;  /* 0x000000ff0200720c */ /* 0x000fe20003f45270 */
[----:B------:R-:W-:Y:S01]  /*23a0*/  IMAD.MOV.U32 R12, RZ, RZ, 0x1 ;  /* 0x00000001ff0c7424 */ /* 0x000fe200078e00ff */
[----:B------:R-:W-:Y:S02]  /*23b0*/  CS2R R10, SRZ ;  /* 0x00000000000a7805 */ /* 0x000fe4000001ff00 */
[----:B------:R-:W-:Y:S01]  /*23c0*/  CS2R R8, SRZ ;  /* 0x0000000000087805 */ /* 0x000fe2000001ff00 */
[----:B------:R-:W-:Y:S01]  /*23d0*/  UMOV UR4, 0x400 ;  /* 0x0000040000047882 */ /* 0x000fe20000000000 */
[----:B------:R-:W-:Y:S01]  /*23e0*/  UMOV UR6, URZ ;  /* 0x000000ff00067c82 */ /* 0x000fe20008000000 */
[----:B------:R-:W-:-:S12]  /*23f0*/  ULEA UR37, UR37, UR4, 0x18 ;  /* 0x0000000425257291 */ /* 0x000fd8000f8ec0ff */
.L_x_42:
[----:B------:R-:W-:Y:S02]  /*2400*/  LEA R0, R8, UR37, 0x3 ;  /* 0x0000002508007c11 */ /* 0x000fe4000f8e18ff */
[----:B------:R-:W-:-:S03]  /*2410*/  SHF.L.U32 R5, R9, 0x1f, RZ ;  /* 0x0000001f09057819 */ /* 0x000fc600000006ff */
[----:B------:R-:W-:Y:S01]  /*2420*/  VIADD R4, R0, 0xc0 ;  /* 0x000000c000047836 */ /* 0x000fe20000000000 */
[----:B------:R-:W1:Y:S02]  /*2430*/  SYNCS.PHASECHK.TRANS64.TRYWAIT P0, [R0+URZ+0xb0], R5 ;  /* 0x0000b005000075a7 */ /* 0x000e6400080011ff */
[----:B-1----:R-:W-:Y:S05]  /*2440*/  @!P0 BRA `(.L_x_39) ;  /* 0x0000005c00488947 */ /* 0x002fea0003800000 */
.L_x_110:
[----:B------:R-:W-:Y:S01]  /*2450*/  ULEA UR5, UR6, UR37, 0x3 ;  /* 0x0000002506057291 */ /* 0x000fe2000f8e18ff */
[----:B------:R-:W-:Y:S02]  /*2460*/  PRMT R4, RZ, 0x654, R4 ;  /* 0x00000654ff047816 */ /* 0x000fe40000000004 */
[----:B-1----:R-:W-:Y:S01]  /*2470*/  SHF.L.U32 R5, R12, 0x1f, RZ ;  /* 0x0000001f0c057819 */ /* 0x002fe200000006ff */
[----:B------:R-:W-:Y:S01]  /*2480*/  UIADD3 UR4, UPT, UPT, UR5, 0x50, URZ ;  /* 0x0000005005047890 */ /* 0x000fe2000fffe0ff */
[----:B------:R1:W-:Y:S05]  /*2490*/  SYNCS.ARRIVE.TRANS64.RED.A1T0 RZ, [R4+URZ], RZ ;  /* 0x000000ff04ff79a7 */ /* 0x0003ea00081004ff */
[----:B------:R-:W-:Y:S01]  /*24a0*/  IMAD.U32 R7, RZ, RZ, UR4 ;  /* 0x00000004ff077e24 */ /* 0x000fe2000f8e00ff */
[----:B------:R-:W2:Y:S04]  /*24b0*/  SYNCS.PHASECHK.TRANS64.TRYWAIT P0, [UR5+0x60], R5 ;  /* 0x00006005ff0075a7 */ /* 0x000ea80008001105 */
[----:B------:R-:W-:Y:S01]  /*24c0*/  PRMT R6, R2, 0x654, R7 ;  /* 0x0000065402067816 */ /* 0x000fe20000000007 */
[----:B-1----:R-:W-:Y:S01]  /*24d0*/  @!P2 IMAD.MOV.U32 R4, RZ, RZ, 0x10 ;  /* 0x00000010ff04a424 */ /* 0x002fe200078e00ff */
[----:B--2---:R-:W-:Y:S06]  /*24e0*/  @!P0 BRA `(.L_x_40) ;  /* 0x0000005c00348947 */ /* 0x004fec0003800000 */
.L_x_112:
[----:B------:R-:W-:Y:S01]  /*24f0*/  ULEA UR4, UR6, UR37, 0x4 ;  /* 0x0000002506047291 */ /* 0x000fe2000f8e20ff */
[----:B------:R-:W-:Y:S01]  /*2500*/  SEL R3, R6, R3, !P2 ;  /* 0x0000000306037207 */ /* 0x000fe20005000000 */
[----:B------:R-:W-:Y:S01]  /*2510*/  UIADD3 UR5, UPT, UPT, UR5, 0x50, URZ ;  /* 0x0000005005057890 */ /* 0x000fe2000fffe0ff */
[----:B-1----:R-:W-:Y:S01]  /*2520*/  LEA R0, R11, UR37, 0x3 ;  /* 0x000000250b007c11 */ /* 0x002fe2000f8e18ff */
[----:B------:R-:W-:Y:S01]  /*2530*/  UIADD3 UR4, UPT, UPT, UR4, 0xe0, URZ ;  /* 0x000000e004047890 */ /* 0x000fe2000fffe0ff */
[----:B------:R-:W-:Y:S01]  /*2540*/  SHF.L.U32 R5, R10, 0x1f, RZ ;  /* 0x0000001f0a057819 */ /* 0x000fe200000006ff */
[----:B------:R1:W-:Y:S01]  /*2550*/  @!P2 SYNCS.ARRIVE.TRANS64.RED RZ, [R3+URZ], R4 ;  /* 0x0000000403ffa9a7 */ /* 0x0003e200080004ff */
[----:B------:R-:W-:Y:S01]  /*2560*/  UIADD3 UR6, UPT, UPT, UR6, 0x1, URZ ;  /* 0x0000000106067890 */ /* 0x000fe2000fffe0ff */
[----:B------:R-:W-:-:S03]  /*2570*/  VIADD R8, R8, 0x1 ;  /* 0x0000000108087836 */ /* 0x000fc60000000000 */
[----:B------:R-:W-:Y:S02]  /*2580*/  UISETP.NE.AND UP0, UPT, UR6, 0x2, UPT ;  /* 0x000000020600788c */ /* 0x000fe4000bf05270 */
[----:B------:R-:W-:Y:S06]  /*2590*/  UGETNEXTWORKID.BROADCAST [UR4], [UR5] ;  /* 0x00000000040073ca */ /* 0x000fec0008000100 */
[----:B------:R-:W-:Y:S01]  /*25a0*/  USEL UR4, URZ, 0x1, UP0 ;  /* 0x00000001ff047887 */ /* 0x000fe20008000000 */
[----:B------:R-:W-:Y:S01]  /*25b0*/  ISETP.NE.AND P0, PT, R8, 0x2, PT ;  /* 0x000000020800780c */ /* 0x000fe20003f05270 */
[----:B------:R-:W-:Y:S01]  /*25c0*/  USEL UR6, UR6, URZ, UP0 ;  /* 0x000000ff06067287 */ /* 0x000fe20008000000 */
[----:B------:R-:W2:Y:S03]  /*25d0*/  SYNCS.PHASECHK.TRANS64.TRYWAIT P1, [R0+URZ+0x50], R5 ;  /* 0x00005005000075a7 */ /* 0x000ea600080211ff */
[----:B------:R-:W-:Y:S01]  /*25e0*/  LOP3.LUT R12, R12, UR4, RZ, 0x3c, !PT ;  /* 0x000000040c0c7c12 */ /* 0x000fe2000f8e3cff */
[----:B-12---:R-:W-:Y:S07]  /*25f0*/  @!P1 BRA `(.L_x_41) ;  /* 0x0000005c00089947 */ /* 0x006fee0003800000 */
.L_x_113:
[C---:B------:R-:W-:Y:S01]  /*2600*/  LEA R4, R11.reuse, UR37, 0x4 ;  /* 0x000000250b047c11 */ /* 0x040fe2000f8e20ff */
[----:B-1----:R-:W-:Y:S01]  /*2610*/  VIADD R0, R0, 0x60 ;  /* 0x0000006000007836 */ /* 0x002fe20000000000 */
[----:B------:R-:W-:Y:S01]  /*2620*/  SEL R8, R8, RZ, P0 ;  /* 0x000000ff08087207 */ /* 0x000fe20000000000 */
[----:B------:R-:W-:-:S03]  /*2630*/  VIADD R11, R11, 0x1 ;  /* 0x000000010b0b7836 */ /* 0x000fc60000000000 */
[----:B------:R-:W1:Y:S01]  /*2640*/  LDS.128 R4, [R4+0xe0] ;  /* 0x0000e00004047984 */ /* 0x000e620000000c00 */
[----:B------:R-:W-:Y:S02]  /*2650*/  PRMT R0, RZ, 0x654, R0 ;  /* 0x00000654ff007816 */ /* 0x000fe40000000000 */
[C---:B------:R-:W-:Y:S01]  /*2660*/  ISETP.NE.AND P1, PT, R11.reuse, 0x2, PT ;  /* 0x000000020b00780c */ /* 0x040fe20003f25270 */
[----:B------:R-:W-:Y:S01]  /*2670*/  @!PT LDS RZ, [RZ] ;  /* 0x00000000fffff984 */ /* 0x000fe20000000800 */
[----:B------:R-:W-:Y:S01]  /*2680*/  @!PT LDS RZ, [RZ] ;  /* 0x00000000fffff984 */ /* 0x000fe20000000800 */
[----:B------:R-:W-:Y:S01]  /*2690*/  @!PT LDS RZ, [RZ] ;  /* 0x00000000fffff984 */ /* 0x000fe20000000800 */
[----:B------:R-:W-:Y:S01]  /*26a0*/  @!PT LDS RZ, [RZ] ;  /* 0x00000000fffff984 */ /* 0x000fe20000000800 */
[----:B------:R2:W-:Y:S06]  /*26b0*/  MEMBAR.ALL.CTA ;  /* 0x0000000000007992 */ /* 0x0005ec0000008000 */
[----:B--2---:R-:W2:Y:S01]  /*26c0*/  FENCE.VIEW.ASYNC.S ;  /* 0x00000000000073c6 */ /* 0x004ea20000000000 */
[----:B------:R-:W-:Y:S01]  /*26d0*/  SEL R11, R11, RZ, P1 ;  /* 0x000000ff0b0b7207 */ /* 0x000fe20000800000 */
[----:B--2---:R2:W-:Y:S01]  /*26e0*/  SYNCS.ARRIVE.TRANS64.RED.A1T0 RZ, [R0+URZ], RZ ;  /* 0x000000ff00ff79a7 */ /* 0x0045e200081004ff */
[----:B-1----:R-:W-:-:S02]  /*26f0*/  LOP3.LUT P3, RZ, R6, 0x1, RZ, 0xc0, !PT ;  /* 0x0000000106ff7812 */ /* 0x002fc4000786c0ff */
[----:B------:R-:W-:-:S04]  /*2700*/  SEL R5, RZ, 0x1, P1 ;  /* 0x00000001ff057807 */ /* 0x000fc80000800000 */
[----:B------:R-:W-:Y:S02]  /*2710*/  LOP3.LUT R10, R10, R5, RZ, 0x3c, !PT ;  /* 0x000000050a0a7212 */ /* 0x000fe400078e3cff */
[----:B--2---:R-:W-:-:S04]  /*2720*/  SEL R0, RZ, 0x1, P0 ;  /* 0x00000001ff007807 */ /* 0x004fc80000000000 */
[----:B------:R-:W-:Y:S01]  /*2730*/  LOP3.LUT R9, R9, R0, RZ, 0x3c, !PT ;  /* 0x0000000009097212 */ /* 0x000fe200078e3cff */
[----:B------:R-:W-:Y:S06]  /*2740*/  @P3 BRA `(.L_x_42) ;  /* 0xfffffffc002c3947 */ /* 0x000fec000383ffff */
[----:B------:R-:W-:Y:S01]  /*2750*/  ULEA UR5, UR6, UR37, 0x3 ;  /* 0x0000002506057291 */ /* 0x000fe2000f8e18ff */
[----:B------:R-:W-:-:S08]  /*2760*/  SHF.L.U32 R3, R12, 0x1f, RZ ;  /* 0x0000001f0c037819 */ /* 0x000fd000000006ff */
[----:B------:R-:W1:Y:S02]  /*2770*/  SYNCS.PHASECHK.TRANS64 P0, [UR5+0x60], R3 ;  /* 0x00006003ff0075a7 */ /* 0x000e640008001005 */
[----:B-1----:R-:W-:Y:S05]  /*2780*/  @P0 BRA `(.L_x_43) ;  /* 0x0000000000080947 */ /* 0x002fea0003800000 */
[----:B------:R-:W1:Y:S02]  /*2790*/  SYNCS.PHASECHK.TRANS64.TRYWAIT P0, [UR5+0x60], R3 ;  /* 0x00006003ff0075a7 */ /* 0x000e640008001105 */
[----:B-1----:R-:W-:Y:S05]  /*27a0*/  @!P0 BRA `(.L_x_44) ;  /* 0x0000005800b08947 */ /* 0x002fea0003800000 */
.L_x_43:
[----:B------:R-:W-:-:S04]  /*27b0*/  UIADD3 UR4, UPT, UPT, UR6, 0x1, URZ ;  /* 0x0000000106047890 */ /* 0x000fc8000fffe0ff */
[----:B------:R-:W-:-:S04]  /*27c0*/  UISETP.NE.AND UP0, UPT, UR4, 0x2, UPT ;  /* 0x000000020400788c */ /* 0x000fc8000bf05270 */
[----:B------:R-:W-:Y:S02]  /*27d0*/  USEL UR7, URZ, 0x1, UP0 ;  /* 0x00000001ff077887 */ /* 0x000fe40008000000 */
[----:B------:R-:W-:-:S04]  /*27e0*/  USEL UR4, UR4, URZ, UP0 ;  /* 0x000000ff04047287 */ /* 0x000fc80008000000 */
[----:B------:R-:W-:Y:S01]  /*27f0*/  ULEA UR4, UR4, UR37, 0x3 ;  /* 0x0000002504047291 */ /* 0x000fe2000f8e18ff */
[----:B-1----:R-:W-:-:S04]  /*2800*/  LOP3.LUT R3, R12, UR7, RZ, 0x3c, !PT ;  /* 0x000000070c037c12 */ /* 0x002fc8000f8e3cff */
[----:B------:R-:W-:-:S04]  /*2810*/  SHF.L.U32 R0, R3, 0x1f, RZ ;  /* 0x0000001f03007819 */ /* 0x000fc800000006ff */
[----:B------:R-:W1:Y:S02]  /*2820*/  SYNCS.PHASECHK.TRANS64 P0, [UR4+0x60], R0 ;  /* 0x00006000ff0075a7 */ /* 0x000e640008001004 */
[----:B-1----:R-:W-:Y:S05]  /*2830*/  @P0 EXIT ;  /* 0x000000000000094d */ /* 0x002fea0003800000 */
[----:B------:R-:W-:Y:S02]  /*2840*/  SHF.L.U32 R3, R3, 0x1f, RZ ;  /* 0x0000001f03037819 */ /* 0x000fe400000006ff */
[----:B------:R-:W-:-:S07]  /*2850*/  MOV R0, UR4 ;  /* 0x0000000400007c02 */ /* 0x000fce0008000f00 */
.L_x_45:
[----:B-1----:R1:W2:Y:S02]  /*2860*/  SYNCS.PHASECHK.TRANS64.TRYWAIT P0, [R0+URZ+0x60], R3 ;  /* 0x00006003000075a7 */ /* 0x0022a400080011ff */
[----:B--2---:R-:W-:Y:S05]  /*2870*/  @!P0 NANOSLEEP.SYNCS 0x989680 ;  /* 0x009896800000895d */ /* 0x004fea0003900000 */
[----:B------:R-:W2:Y:S02]  /*2880*/  @!P0 SYNCS.PHASECHK.TRANS64 P0, [R0+URZ+0x60], R3 ;  /* 0x00006003000085a7 */ /* 0x000ea400080010ff */
[----:B--2---:R-:W-:Y:S05]  /*2890*/  @P0 EXIT ;  /* 0x000000000000094d */ /* 0x004fea0003800000 */
[----:B------:R-:W-:Y:S05]  /*28a0*/  BRA `(.L_x_45) ;  /* 0xfffffffc00ec7947 */ /* 0x000fea000383ffff */
.L_x_38:
[----:B------:R-:W-:-:S09]  /*28b0*/  UISETP.NE.AND UP1, UPT, UR8, URZ, UPT ;  /* 0x000000ff0800728c */ /* 0x000fd2000bf25270 */
[----:B------:R-:W-:Y:S05]  /*28c0*/  BRA.U UP1, `(.L_x_46) ;  /* 0x0000000d017c7547 */ /* 0x000fea000b800000 */
[----:B------:R-:W-:Y:S01]  /*28d0*/  UMOV UR4, 0x40 ;  /* 0x0000004000047882 */ /* 0x000fe20000000000 */
[----:B------:R-:W-:Y:S01]  /*28e0*/  NOP ;  /* 0x0000000000007918 */ /* 0x000fe20000000000 */
[----:B------:R-:W-:Y:S01]  /*28f0*/  ULEA UR4, UR37, UR4, 0x18 ;  /* 0x0000000425047291 */ /* 0x000fe2000f8ec0ff */
[----:B------:R-:W-:Y:S02]  /*2900*/  UMOV UR5, 0x400 ;  /* 0x0000040000057882 */ /* 0x000fe40000000000 */
[----:B------:R-:W-:-:S06]  /*2910*/  ULEA UR37, UR37, UR5, 0x18 ;  /* 0x0000000525257291 */ /* 0x000fcc000f8ec0ff */
[----:B------:R-:W1:Y:S02]  /*2920*/  LDS.U8 R0, [UR4+0x1c] ;  /* 0x00001c04ff007984 */ /* 0x000e640008000000 */
[----:B-1----:R-:W-:-:S13]  /*2930*/  ISETP.NE.AND P0, PT, R0, RZ, PT ;  /* 0x000000ff0000720c */ /* 0x002fda0003f05270 */
[----:B------:R-:W-:Y:S05]  /*2940*/  @P0 BRA `(.L_x_47) ;  /* 0x0000000000580947 */ /* 0x000fea0003800000 */
[----:B------:R-:W-:-:S13]  /*2950*/  ELECT P0, URZ, PT ;  /* 0x0000000000ff782f */ /* 0x000fda0003800000 */
[----:B------:R-:W-:Y:S05]  /*2960*/  @!P0 BRA `(.L_x_48) ;  /* 0x0000000000608947 */ /* 0x000fea0003800000 */
[----:B------:R-:W-:Y:S01]  /*2970*/  UMOV UR5, 0x10 ;  /* 0x0000001000057882 */ /* 0x000fe20000000000 */
[----:B------:R-:W-:Y:S01]  /*2980*/  HFMA2 R0, -RZ, RZ, 0, 5.9604644775390625e-08 ;  /* 0x00000001ff007431 */ /* 0x000fe200000001ff */
[----:B------:R-:W-:-:S03]  /*2990*/  MOV R2, 0xffff ;  /* 0x0000ffff00027802 */ /* 0x000fc60000000f00 */
[----:B------:R-:W-:Y:S04]  /*29a0*/  DEPBAR.LE SB1, 0x36 ;  /* 0x00009d800000791a */ /* 0x000fe80000000000 */
[----:B------:R-:W1:Y:S02]  /*29b0*/  UTCATOMSWS.FIND_AND_SET.ALIGN UP0, UR5, UR5 ;  /* 0x00000005000575e3 */ /* 0x000e640008000800 */
[----:B-1----:R-:W-:Y:S01]  /*29c0*/  MOV R3, UR5 ;  /* 0x0000000500037c02 */ /* 0x002fe20008000f00 */
[----:B------:R-:W-:Y:S06]  /*29d0*/  BRA.U UP0, `(.L_x_49) ;  /* 0x0000000100187547 */ /* 0x000fec000b800000 */
.L_x_50:
[----:B------:R-:W-:Y:S05]  /*29e0*/  NANOSLEEP 0x64 ;  /* 0x000000640000795d */ /* 0x000fea0003800000 */
[----:B------:R-:W-:-:S05]  /*29f0*/  UMOV UR5, 0x10 ;  /* 0x0000001000057882 */ /* 0x000fca0000000000 */
[----:B------:R-:W-:Y:S04]  /*2a00*/  DEPBAR.LE SB1, 0x36 ;  /* 0x00009d800000791a */ /* 0x000fe80000000000 */
[----:B------:R-:W1:Y:S02]  /*2a10*/  UTCATOMSWS.FIND_AND_SET.ALIGN UP0, UR5, UR5 ;  /* 0x00000005000575e3 */ /* 0x000e640008000800 */
[----:B-1----:R-:W-:Y:S01]  /*2a20*/  MOV R3, UR5 ;  /* 0x0000000500037c02 */ /* 0x002fe20008000f00 */
[----:B------:R-:W-:Y:S05]  /*2a30*/  BRA.U !UP0, `(.L_x_50) ;  /* 0xfffffffd08e87547 */ /* 0x000fea000b83ffff */
.L_x_49:
[-C--:B------:R-:W-:Y:S02]  /*2a40*/  SHF.L.U32 R2, R2, R3.reuse, RZ ;  /* 0x0000000302027219 */ /* 0x080fe400000006ff */
[----:B------:R-:W-:Y:S01]  /*2a50*/  SHF.L.U32 R0, R0, R3, RZ ;  /* 0x0000000300007219 */ /* 0x000fe200000006ff */
[----:B------:R-:W-:Y:S02]  /*2a60*/  IMAD.SHL.U32 R3, R3, 0x20, RZ ;  /* 0x0000002003037824 */ /* 0x000fe400078e00ff */
[----:B------:R1:W-:Y:S04]  /*2a70*/  ATOMS.OR RZ, [UR4+0x14], R2 ;  /* 0x00001402ffff798c */ /* 0x0003e8000b000004 */
[----:B------:R1:W-:Y:S04]  /*2a80*/  ATOMS.OR RZ, [UR4+0x18], R0 ;  /* 0x00001800ffff798c */ /* 0x0003e8000b000004 */
[----:B------:R1:W-:Y:S01]  /*2a90*/  STS [UR37+0x100], R3 ;  /* 0x00010003ff007988 */ /* 0x0003e20008000825 */
[----:B------:R-:W-:Y:S05]  /*2aa0*/  BRA `(.L_x_48) ;  /* 0x0000000000107947 */ /* 0x000fea0003800000 */
.L_x_47:
[----:B------:R-:W-:Y:S02]  /*2ab0*/  MOV R0, 0xffffffff ;  /* 0xffffffff00007802 */ /* 0x000fe40000000f00 */
[----:B------:R-:W-:-:S03]  /*2ac0*/  MOV R2, 0x2af0 ;  /* 0x00002af000027802 */ /* 0x000fc60000000f00 */
[----:B------:R1:W-:Y:S04]  /*2ad0*/  STS [UR37+0x100], R0 ;  /* 0x00010000ff007988 */ /* 0x0003e80008000825 */
[----:B-1-3-5:R-:W-:Y:S05]  /*2ae0*/  CALL.REL.NOINC `($__internal_1_$__cuda_sm10x_tcgen05_guardrail_trap_phase_invalid_during_alloc) ;  /* 0x0000005c006c7944 */ /* 0x02afea0003c00000 */
.L_x_48:
[----:B------:R-:W-:Y:S05]  /*2af0*/  WARPSYNC.ALL ;  /* 0x0000000000007948 */ /* 0x000fea0003800000 */
[----:B------:R-:W2:Y:S01]  /*2b00*/  S2UR UR6, SR_CgaCtaId ;  /* 0x00000000000679c3 */ /* 0x000ea20000008800 */
[----:B------:R-:W-:Y:S01]  /*2b10*/  UMOV UR4, 0x400 ;  /* 0x0000040000047882 */ /* 0x000fe20000000000 */
[----:B------:R-:W-:-:S06]  /*2b20*/  NOP ;  /* 0x0000000000007918 */ /* 0x000fcc0000000000 */
[----:B------:R-:W-:Y:S06]  /*2b30*/  BAR.ARV 0x6, 0xa0 ;  /* 0x0182800000007b1d */ /* 0x000fec0000002000 */
[----:B------:R-:W4:Y:S01]  /*2b40*/  LDCU UR7, c[0x0][0x38c] ;  /* 0x00007180ff0777ac */ /* 0x000f220008000800 */
[----:B------:R-:W-:Y:S01]  /*2b50*/  IMAD.MOV.U32 R11, RZ, RZ, 0x1 ;  /* 0x00000001ff0b7424 */ /* 0x000fe200078e00ff */
[----:B------:R-:W-:Y:S01]  /*2b60*/  CS2R R8, SRZ ;  /* 0x0000000000087805 */ /* 0x000fe2000001ff00 */
[----:B------:R-:W-:Y:S01]  /*2b70*/  IMAD.MOV.U32 R10, RZ, RZ, RZ ;  /* 0x000000ffff0a7224 */ /* 0x000fe200078e00ff */
[----:B------:R-:W-:Y:S01]  /*2b80*/  UMOV UR18, URZ ;  /* 0x000000ff00127c82 */ /* 0x000fe20008000000 */
[----:B------:R-:W-:Y:S01]  /*2b90*/  UMOV UR17, URZ ;  /* 0x000000ff00117c82 */ /* 0x000fe20008000000 */
[----:B------:R-:W-:Y:S01]  /*2ba0*/  UMOV UR22, 0x0 ;  /* 0x0000000000167882 */ /* 0x000fe20000000000 */
[----:B------:R-:W-:Y:S01]  /*2bb0*/  UMOV UR23, 0x8200490 ;  /* 0x0820049000177882 */ /* 0x000fe20000000000 */
[----:B------:R-:W-:Y:S01]  /*2bc0*/  UMOV UR20, 0x0 ;  /* 0x0000000000147882 */ /* 0x000fe20000000000 */
[----:B------:R-:W-:Y:S01]  /*2bd0*/  UMOV UR21, 0x8200490 ;  /* 0x0820049000157882 */ /* 0x000fe20000000000 */
[----:B--2---:R-:W-:Y:S01]  /*2be0*/  ULEA UR6, UR6, UR4, 0x18 ;  /* 0x0000000406067291 */ /* 0x004fe2000f8ec0ff */
[----:B------:R-:W2:Y:S03]  /*2bf0*/  LDCU UR4, c[0x0][0x38c] ;  /* 0x00007180ff0477ac */ /* 0x000ea60008000800 */
[----:B------:R-:W-:-:S02]  /*2c00*/  UIADD3 UR11, UPT, UPT, UR6, 0x8400, URZ ;  /* 0x00008400060b7890 */ /* 0x000fc4000fffe0ff */
[----:B----4-:R-:W-:-:S03]  /*2c10*/  UIADD3 UR7, UPT, UPT, UR7, 0x3f, URZ ;  /* 0x0000003f07077890 */ /* 0x010fc6000fffe0ff */
[----:B-1----:R-:W1:Y:S01]  /*2c20*/  LDS R0, [UR6+0x100] ;  /* 0x00010006ff007984 */ /* 0x002e620008000800 */
[----:B------:R-:W-:Y:S02]  /*2c30*/  UIADD3 UR12, UPT, UPT, UR6, 0xc400, URZ ;  /* 0x0000c400060c7890 */ /* 0x000fe4000fffe0ff */
[----:B------:R-:W-:Y:S02]  /*2c40*/  USHF.R.S32.HI UR5, URZ, 0x1f, UR7 ;  /* 0x0000001fff057899 */ /* 0x000fe40008011407 */
[----:B------:R-:W-:Y:S02]  /*2c50*/  USHF.R.U32.HI UR11, URZ, 0x4, UR11 ;  /* 0x00000004ff0b7899 */ /* 0x000fe4000801160b */
[----:B------:R-:W-:Y:S02]  /*2c60*/  ULEA.HI UR5, UR5, UR7, URZ, 0x6 ;  /* 0x0000000705057291 */ /* 0x000fe4000f8f30ff */
[----:B------:R-:W-:Y:S02]  /*2c70*/  USHF.R.U32.HI UR12, URZ, 0x4, UR12 ;  /* 0x00000004ff0c7899 */ /* 0x000fe4000801160c */
[----:B------:R-:W-:-:S02]  /*2c80*/  USHF.R.S32.HI UR5, URZ, 0x6, UR5 ;  /* 0x00000006ff057899 */ /* 0x000fc40008011405 */
[----:B------:R-:W-:Y:S02]  /*2c90*/  ULOP3.LUT UR11, UR11, 0x3fff, URZ, 0xc0, !UPT ;  /* 0x00003fff0b0b7892 */ /* 0x000fe4000f8ec0ff */
[----:B------:R-:W-:Y:S02]  /*2ca0*/  UISETP.LT.AND UP0, UPT, UR5, 0x1, UPT ;  /* 0x000000010500788c */ /* 0x000fe4000bf01270 */
[----:B------:R-:W-:Y:S02]  /*2cb0*/  ULOP3.LUT UR12, UR12, 0x3fff, URZ, 0xc0, !UPT ;  /* 0x00003fff0c0c7892 */ /* 0x000fe4000f8ec0ff */
[----:B------:R-:W-:Y:S02]  /*2cc0*/  USEL UR10, UR5, 0x1, !UP0 ;  /* 0x00000001050a7887 */ /* 0x000fe4000c000000 */
[----:B------:R-:W-:Y:S02]  /*2cd0*/  ULOP3.LUT UR11, UR11, 0x10000, URZ, 0xfc, !UPT ;  /* 0x000100000b0b7892 */ /* 0x000fe4000f8efcff */
[----:B------:R-:W-:-:S02]  /*2ce0*/  ULOP3.LUT UR12, UR12, 0x10000, URZ, 0xfc, !UPT ;  /* 0x000100000c0c7892 */ /* 0x000fc4000f8efcff */
[----:B------:R-:W-:Y:S02]  /*2cf0*/  UIADD3 UR10, UPT, UPT, -UR10, URZ, URZ ;  /* 0x000000ff0a0a7290 */ /* 0x000fe4000fffe1ff */
[----:B--2---:R-:W-:Y:S01]  /*2d00*/  UISETP.GE.AND UP3, UPT, UR4, 0x1, UPT ;  /* 0x000000010400788c */ /* 0x004fe2000bf66270 */
[----:B-1----:R-:W-:-:S15]  /*2d10*/  R2UR UR19, R0 ;  /* 0x00000000001372ca */ /* 0x002fde00000e0000 */
.L_x_57:
[----:B------:R-:W-:Y:S02]  /*2d20*/  LEA R0, R10, UR6, 0x3 ;  /* 0x000000060a007c11 */ /* 0x000fe4000f8e18ff */
[----:B------:R-:W-:Y:S02]  /*2d30*/  SHF.L.U32 R5, R9, 0x1f, RZ ;  /* 0x0000001f09057819 */ /* 0x000fe400000006ff */
[----:B------:R-:W-:Y:S01]  /*2d40*/  PLOP3.LUT P0, PT, PT, PT, UP3, 0x80, 0x8 ;  /* 0x000000000008781c */ /* 0x000fe20003f0f038 */
[----:B------:R-:W-:Y:S01]  /*2d50*/  VIADD R3, R0, 0x60 ;  /* 0x0000006000037836 */ /* 0x000fe20000000000 */
[----:B-1----:R-:W1:Y:S02]  /*2d60*/  SYNCS.PHASECHK.TRANS64.TRYWAIT P1, [R0+URZ+0x50], R5 ;  /* 0x00005005000075a7 */ /* 0x002e6400080211ff */
[----:B-1--4-:R-:W-:Y:S09]  /*2d70*/  @!P1 BRA `(.L_x_51) ;  /* 0x0000005400549947 */ /* 0x012ff20003800000 */
.L_x_115:
[----:B------:R-:W-:Y:S01]  /*2d80*/  LEA R4, R10, UR6, 0x4 ;  /* 0x000000060a047c11 */ /* 0x000fe2000f8e20ff */
[----:B------:R-:W-:Y:S01]  /*2d90*/  @UP3 ULEA UR4, UR17, UR6, 0x3 ;  /* 0x0000000611043291 */ /* 0x000fe2000f8e18ff */
[----:B------:R-:W-:Y:S01]  /*2da0*/  PLOP3.LUT P2, PT, PT, PT, PT, 0x80, 0x8 ;  /* 0x000000000008781c */ /* 0x000fe20003f4f070 */
[----:B------:R-:W-:Y:S01]  /*2db0*/  ULEA UR8, UR18, UR6, 0x3 ;  /* 0x0000000612087291 */ /* 0x000fe2000f8e18ff */
[----:B------:R-:W-:Y:S01]  /*2dc0*/  PRMT R3, RZ, 0x654, R3 ;  /* 0x00000654ff037816 */ /* 0x000fe20000000003 */
[----:B------:R-:W-:Y:S01]  /*2dd0*/  ULEA UR9, UR18, UR19, 0x7 ;  /* 0x0000001312097291 */ /* 0x000fe2000f8e38ff */
[----:B-1----:R-:W1:Y:S01]  /*2de0*/  LDS.128 R4, [R4+0xe0] ;  /* 0x0000e00004047984 */ /* 0x002e620000000c00 */
[----:B------:R-:W-:Y:S02]  /*2df0*/  @P0 SHF.L.U32 R2, R8, 0x1f, RZ ;  /* 0x0000001f08020819 */ /* 0x000fe400000006ff */
[----:B------:R-:W-:Y:S01]  /*2e00*/  SHF.L.U32 R0, R11, 0x1f, RZ ;  /* 0x0000001f0b007819 */ /* 0x000fe200000006ff */
[----:B------:R-:W-:Y:S01]  /*2e10*/  @!PT LDS RZ, [RZ] ;  /* 0x00000000fffff984 */ /* 0x000fe20000000800 */
[----:B------:R-:W-:Y:S01]  /*2e20*/  @!PT LDS RZ, [RZ] ;  /* 0x00000000fffff984 */ /* 0x000fe20000000800 */
[----:B------:R-:W-:Y:S01]  /*2e30*/  @!PT LDS RZ, [RZ] ;  /* 0x00000000fffff984 */ /* 0x000fe20000000800 */
[----:B------:R-:W-:Y:S01]  /*2e40*/  @!PT LDS RZ, [RZ] ;  /* 0x00000000fffff984 */ /* 0x000fe20000000800 */
[----:B------:R2:W-:Y:S06]  /*2e50*/  MEMBAR.ALL.CTA ;  /* 0x0000000000007992 */ /* 0x0005ec0000008000 */
[----:B--2---:R-:W2:Y:S02]  /*2e60*/  FENCE.VIEW.ASYNC.S ;  /* 0x00000000000073c6 */ /* 0x004ea40000000000 */
[----:B--2---:R2:W-:Y:S01]  /*2e70*/  SYNCS.ARRIVE.TRANS64.RED.A1T0 RZ, [R3+URZ], RZ ;  /* 0x000000ff03ff79a7 */ /* 0x0045e200081004ff */
[----:B------:R2:W4:Y:S01]  /*2e80*/  @P0 SYNCS.PHASECHK.TRANS64.TRYWAIT P2, [UR4], R2 ;  /* 0x00000002ff0005a7 */ /* 0x0005220008041104 */
[----:B-1----:R-:W-:Y:S01]  /*2e90*/  LOP3.LUT P1, RZ, R6, 0x1, RZ, 0xc0, !PT ;  /* 0x0000000106ff7812 */ /* 0x002fe2000782c0ff */
[----:B------:R-:W1:Y:S02]  /*2ea0*/  SYNCS.PHASECHK.TRANS64.TRYWAIT P0, [UR8+0x90], R0 ;  /* 0x00009000ff0075a7 */ /* 0x000e640008001108 */
[----:B-12-4-:R-:W-:Y:S10]  /*2eb0*/  @!P0 BRA `(.L_x_52) ;  /* 0x0000005400188947 */ /* 0x016ff40003800000 */
.L_x_117:
[----:B------:R-:W-:Y:S01]  /*2ec0*/  IADD3 R10, PT, PT, R10, 0x1, RZ ;  /* 0x000000010a0a7810 */ /* 0x000fe20007ffe0ff */
[----:B------:R-:W-:Y:S06]  /*2ed0*/  BRA.U !UP3, `(.L_x_53) ;  /* 0x000000010b987547 */ /* 0x000fec000b800000 */
[----:B------:R-:W-:Y:S01]  /*2ee0*/  UPLOP3.LUT UP4, UPT, UPT, UPT, UPT, 0x40, 0x4 ;  /* 0x000000000004789c */ /* 0x000fe20003f8e870 */
[----:B------:R-:W-:Y:S01]  /*2ef0*/  UMOV UR16, UR10 ;  /* 0x0000000a00107c82 */ /* 0x000fe20008000000 */
[----:B------:R-:W-:Y:S01]  /*2f00*/  UMOV UR15, UR5 ;  /* 0x00000005000f7c82 */ /* 0x000fe20008000000 */
[----:B------:R-:W-:-:S08]  /*2f10*/  UMOV UR14, UR17 ;  /* 0x00000011000e7c82 */ /* 0x000fd00008000000 */
.L_x_56:
[----:B------:R-:W-:Y:S02]  /*2f20*/  UIADD3 UR16, UPT, UPT, UR16, 0x1, URZ ;  /* 0x0000000110107890 */ /* 0x000fe4000fffe0ff */
[----:B--2---:R-:W-:Y:S02]  /*2f30*/  ULEA UR7, UR14, UR6, 0x3 ;  /* 0x000000060e077291 */ /* 0x004fe4000f8e18ff */
[----:B------:R-:W-:Y:S01]  /*2f40*/  UISETP.NE.AND UP0, UPT, UR16, URZ, UPT ;  /* 0x000000ff1000728c */ /* 0x000fe2000bf05270 */
[----:B----4-:R-:W-:Y:S10]  /*2f50*/  @P2 BRA `(.L_x_54) ;  /* 0x00000000000c2947 */ /* 0x010ff40003800000 */
[----:B-1----:R-:W-:Y:S04]  /*2f60*/  SHF.L.U32 R3, R8, 0x1f, RZ ;  /* 0x0000001f08037819 */ /* 0x002fe800000006ff */
[----:B------:R-:W1:Y:S02]  /*2f70*/  SYNCS.PHASECHK.TRANS64.TRYWAIT P0, [UR7], R3 ;  /* 0x00000003ff0075a7 */ /* 0x000e640008001107 */
[----:B-1----:R-:W-:Y:S05]  /*2f80*/  @!P0 BRA `(.L_x_55) ;  /* 0x0000005000fc8947 */ /* 0x002fea0003800000 */
.L_x_54:
[----:B------:R-:W-:Y:S01]  /*2f90*/  UISETP.NE.AND UP1, UPT, UR15, 0x1, UPT ;  /* 0x000000010f00788c */ /* 0x000fe2000bf25270 */
[----:B------:R-:W-:Y:S01]  /*2fa0*/  PLOP3.LUT P2, PT, PT, PT, PT, 0x80, 0x8 ;  /* 0x000000000008781c */ /* 0x000fe20003f4f070 */
[----:B------:R-:W-:Y:S02]  /*2fb0*/  UIADD3 UR17, UPT, UPT, UR14, 0x1, URZ ;  /* 0x000000010e117890 */ /* 0x000fe4000fffe0ff */
[----:B------:R-:W-:Y:S02]  /*2fc0*/  ULEA UR24, UR14, UR12, 0x9 ;  /* 0x0000000c0e187291 */ /* 0x000fe4000f8e48ff */
[----:B------:R-:W-:Y:S01]  /*2fd0*/  UISETP.NE.AND UP2, UPT, UR17, 0x2, UPT ;  /* 0x000000021100788c */ /* 0x000fe2000bf45270 */
[----:B------:R-:W-:Y:S01]  /*2fe0*/  PLOP3.LUT P0, PT, PT, PT, UP1, 0x80, 0x8 ;  /* 0x000000000008781c */ /* 0x000fe20003f0f018 */
[----:B------:R-:W-:Y:S02]  /*2ff0*/  ULEA UR26, UR14, UR11, 0x9 ;  /* 0x0000000b0e1a7291 */ /* 0x000fe4000f8e48ff */
[----:B------:R-:W-:Y:S02]  /*3000*/  USEL UR13, URZ, 0x1, UP2 ;  /* 0x00000001ff0d7887 */ /* 0x000fe40009000000 */
[----:B------:R-:W-:Y:S02]  /*3010*/  USEL UR17, UR17, URZ, UP2 ;  /* 0x000000ff11117287 */ /* 0x000fe40009000000 */
[----:B------:R-:W-:Y:S02]  /*3020*/  UIADD3 UR30, UPT, UPT, UR24, 0x2, URZ ;  /* 0x00000002181e7890 */ /* 0x000fe4000fffe0ff */
[----:B------:R-:W-:Y:S01]  /*3030*/  @UP1 ULEA UR4, UR17, UR6, 0x3 ;  /* 0x0000000611041291 */ /* 0x000fe2000f8e18ff */
[----:B------:R-:W-:Y:S01]  /*3040*/  LOP3.LUT R8, R8, UR13, RZ, 0x3c, !PT ;  /* 0x0000000d08087c12 */ /* 0x000fe2000f8e3cff */
[----:B------:R-:W-:Y:S02]  /*3050*/  UIADD3 UR28, UPT, UPT, UR26, 0x2, URZ ;  /* 0x000000021a1c7890 */ /* 0x000fe4000fffe0ff */
[----:B------:R-:W-:Y:S01]  /*3060*/  UIADD3 UR7, UPT, UPT, UR7, 0x10, URZ ;  /* 0x0000001007077890 */ /* 0x000fe2000fffe0ff */
[----:B-1----:R-:W-:Y:S01]  /*3070*/  @P0 SHF.L.U32 R0, R8, 0x1f, RZ ;  /* 0x0000001f08000819 */ /* 0x002fe200000006ff */
[----:B------:R-:W-:Y:S01]  /*3080*/  UMOV UR25, 0x80004020 ;  /* 0x8000402000197882 */ /* 0x000fe20000000000 */
[----:B------:R-:W-:Y:S01]  /*3090*/  UMOV UR27, 0x80004020 ;  /* 0x80004020001b7882 */ /* 0x000fe20000000000 */
[----:B------:R-:W-:Y:S01]  /*30a0*/  UMOV UR31, 0x80004020 ;  /* 0x80004020001f7882 */ /* 0x000fe20000000000 */
[----:B------:R2:W4:Y:S01]  /*30b0*/  @P0 SYNCS.PHASECHK.TRANS64.TRYWAIT P2, [UR4], R0 ;  /* 0x00000000ff0005a7 */ /* 0x0005220008041104 */
[----:B------:R-:W-:Y:S01]  /*30c0*/  UIADD3 UR15, UPT, UPT, UR15, -0x1, URZ ;  /* 0xffffffff0f0f7890 */ /* 0x000fe2000fffe0ff */
[----:B------:R2:W-:Y:S01]  /*30d0*/  UTCQMMA gdesc[UR26], gdesc[UR24], tmem[UR9], tmem[UR22], idesc[UR23], UP4 ;  /* 0x00ff16181a0075ea */ /* 0x0005e2000a000309 */
[----:B------:R-:W-:Y:S01]  /*30e0*/  UPLOP3.LUT UP4, UPT, UPT, UPT, UPT, 0x80, 0x8 ;  /* 0x000000000008789c */ /* 0x000fe20003f8f070 */
[----:B------:R-:W-:Y:S01]  /*30f0*/  UMOV UR29, 0x80004020 ;  /* 0x80004020001d7882 */ /* 0x000fe20000000000 */
[----:B------:R-:W-:Y:S01]  /*3100*/  UMOV UR14, UR17 ;  /* 0x00000011000e7c82 */ /* 0x000fe20008000000 */
[----:B------:R2:W-:Y:S01]  /*3110*/  UTCQMMA gdesc[UR28], gdesc[UR30], tmem[UR9], tmem[UR20], idesc[UR21], UPT ;  /* 0x00ff141e1c0075ea */ /* 0x0005e2000b800309 */
[----:B------:R2:W-:Y:S01]  /*3120*/  UTCBAR [UR7], URZ ;  /* 0x000000ff070073e9 */ /* 0x0005e200080000ff */
[----:B------:R-:W-:Y:S06]  /*3130*/  BRA.U UP0, `(.L_x_56) ;  /* 0xfffffffd00787547 */ /* 0x000fec000b83ffff */
.L_x_53:
[----:B------:R-:W-:Y:S01]  /*3140*/  UIADD3 UR18, UPT, UPT, UR18, 0x1, URZ ;  /* 0x0000000112127890 */ /* 0x000fe2000fffe0ff */
[C---:B------:R-:W-:Y:S01]  /*3150*/  ISETP.NE.AND P0, PT, R10.reuse, 0x2, PT ;  /* 0x000000020a00780c */ /* 0x040fe20003f05270 */
[----:B------:R-:W-:Y:S02]  /*3160*/  UIADD3 UR8, UPT, UPT, UR8, 0x70, URZ ;  /* 0x0000007008087890 */ /* 0x000fe4000fffe0ff */
[----:B------:R-:W-:Y:S01]  /*3170*/  UISETP.NE.AND UP0, UPT, UR18, 0x4, UPT ;  /* 0x000000041200788c */ /* 0x000fe2000bf05270 */
[----:B-12---:R-:W-:Y:S02]  /*3180*/  SEL R0, RZ, 0x1, P0 ;  /* 0x00000001ff007807 */ /* 0x006fe40000000000 */
[----:B------:R-:W-:Y:S01]  /*3190*/  SEL R10, R10, RZ, P0 ;  /* 0x000000ff0a0a7207 */ /* 0x000fe20000000000 */
[----:B------:R-:W-:Y:S01]  /*31a0*/  USEL UR4, URZ, 0x1, UP0 ;  /* 0x00000001ff047887 */ /* 0x000fe20008000000 */
[----:B------:R-:W-:Y:S01]  /*31b0*/  LOP3.LUT R9, R9, R0, RZ, 0x3c, !PT ;  /* 0x0000000009097212 */ /* 0x000fe200078e3cff */
[----:B------:R-:W-:Y:S01]  /*31c0*/  USEL UR18, UR18, URZ, UP0 ;  /* 0x000000ff12127287 */ /* 0x000fe20008000000 */
[----:B------:R1:W-:Y:S03]  /*31d0*/  UTCBAR [UR8], URZ ;  /* 0x000000ff080073e9 */ /* 0x0003e600080000ff */
[----:B------:R-:W-:Y:S01]  /*31e0*/  LOP3.LUT R11, R11, UR4, RZ, 0x3c, !PT ;  /* 0x000000040b0b7c12 */ /* 0x000fe2000f8e3cff */
[----:B------:R-:W-:Y:S07]  /*31f0*/  @P1 BRA `(.L_x_57) ;  /* 0xfffffff800c81947 */ /* 0x000fee000383ffff */
[----:B------:R-:W2:Y:S01]  /*3200*/  S2UR UR4, SR_CgaCtaId ;  /* 0x00000000000479c3 */ /* 0x000ea20000008800 */
[----:B------:R-:W-:Y:S01]  /*3210*/  ELECT P0, URZ, PT ;  /* 0x0000000000ff782f */ /* 0x000fe20003800000 */
[----:B------:R-:W-:Y:S01]  /*3220*/  IMAD.MOV.U32 R0, RZ, RZ, 0x1 ;  /* 0x00000001ff007424 */ /* 0x000fe200078e00ff */
[----:B------:R-:W-:Y:S01]  /*3230*/  UIADD3 UR6, UPT, UPT, UR6, 0x90, URZ ;  /* 0x0000009006067890 */ /* 0x000fe2000fffe0ff */
[----:B------:R-:W-:Y:S01]  /*3240*/  SHF.L.U32 R3, R11, 0x1f, RZ ;  /* 0x0000001f0b037819 */ /* 0x000fe200000006ff */
[----:B------:R-:W-:-:S03]  /*3250*/  UMOV UR5, 0x40 ;  /* 0x0000004000057882 */ /* 0x000fc60000000000 */
[----:B------:R-:W-:Y:S01]  /*3260*/  UVIRTCOUNT.DEALLOC.SMPOOL 0x80 ;  /* 0x000000800000784c */ /* 0x000fe20000000000 */
[----:B--2---:R-:W-:Y:S02]  /*3270*/  ULEA UR4, UR4, UR5, 0x18 ;  /* 0x0000000504047291 */ /* 0x004fe4000f8ec0ff */
[----:B------:R-:W-:-:S07]  /*3280*/  ULEA UR5, UR18, UR6, 0x3 ;  /* 0x0000000612057291 */ /* 0x000fce000f8e18ff */
[----:B------:R2:W-:Y:S02]  /*3290*/  @P0 STS.U8 [UR4+0x1c], R0 ;  /* 0x00001c00ff000988 */ /* 0x0005e40008000004 */
[----:B------:R-:W3:Y:S02]  /*32a0*/  SYNCS.PHASECHK.TRANS64.TRYWAIT P0, [UR5], R3 ;  /* 0x00000003ff0075a7 */ /* 0x000ee40008001105 */
[----:B--23--:R-:W-:Y:S05]  /*32b0*/  @!P0 BRA `(.L_x_58) ;  /* 0x0000005000488947 */ /* 0x00cfea0003800000 */
.L_x_120:
[----:B------:R-:W-:-:S04]  /*32c0*/  UIADD3 UR7, UPT, UPT, UR18, 0x1, URZ ;  /* 0x0000000112077890 */ /* 0x000fc8000fffe0ff */
[----:B------:R-:W-:-:S04]  /*32d0*/  UISETP.NE.AND UP0, UPT, UR7, 0x4, UPT ;  /* 0x000000040700788c */ /* 0x000fc8000bf05270 */
[----:B-1----:R-:W-:Y:S02]  /*32e0*/  USEL UR8, URZ, 0x1, UP0 ;  /* 0x00000001ff087887 */ /* 0x002fe40008000000 */
[----:B------:R-:W-:-:S04]  /*32f0*/  USEL UR7, UR7, URZ, UP0 ;  /* 0x000000ff07077287 */ /* 0x000fc80008000000 */
[----:B------:R-:W-:Y:S01]  /*3300*/  ULEA UR5, UR7, UR6, 0x3 ;  /* 0x0000000607057291 */ /* 0x000fe2000f8e18ff */
[----:B------:R-:W-:-:S04]  /*3310*/  LOP3.LUT R2, R11, UR8, RZ, 0x3c, !PT ;  /* 0x000000080b027c12 */ /* 0x000fc8000f8e3cff */
[----:B--2---:R-:W-:-:S04]  /*3320*/  SHF.L.U32 R3, R2, 0x1f, RZ ;  /* 0x0000001f02037819 */ /* 0x004fc800000006ff */
[----:B------:R-:W1:Y:S02]  /*3330*/  SYNCS.PHASECHK.TRANS64.TRYWAIT P0, [UR5], R3 ;  /* 0x00000003ff0075a7 */ /* 0x000e640008001105 */
[----:B-1----:R-:W-:Y:S05]  /*3340*/  @!P0 BRA `(.L_x_59) ;  /* 0x00000050003c8947 */ /* 0x002fea0003800000 */
.L_x_122:
[----:B------:R-:W-:-:S04]  /*3350*/  UIADD3 UR7, UPT, UPT, UR7, 0x1, URZ ;  /* 0x0000000107077890 */ /* 0x000fc8000fffe0ff */
[----:B------:R-:W-:-:S04]  /*3360*/  UISETP.NE.AND UP0, UPT, UR7, 0x4, UPT ;  /* 0x000000040700788c */ /* 0x000fc8000bf05270 */
[----:B------:R-:W-:Y:S02]  /*3370*/  USEL UR8, URZ, 0x1, UP0 ;  /* 0x00000001ff087887 */ /* 0x000fe40008000000 */
[----:B------:R-:W-:-:S04]  /*3380*/  USEL UR7, UR7, URZ, UP0 ;  /* 0x000000ff07077287 */ /* 0x000fc80008000000 */
[----:B------:R-:W-:Y:S01]  /*3390*/  ULEA UR5, UR7, UR6, 0x3 ;  /* 0x0000000607057291 */ /* 0x000fe2000f8e18ff */
[----:B------:R-:W-:-:S04]  /*33a0*/  LOP3.LUT R2, R2, UR8, RZ, 0x3c, !PT ;  /* 0x0000000802027c12 */ /* 0x000fc8000f8e3cff */
[----:B-1----:R-:W-:-:S04]  /*33b0*/  SHF.L.U32 R3, R2, 0x1f, RZ ;  /* 0x0000001f02037819 */ /* 0x002fc800000006ff */
[----:B------:R-:W1:Y:S02]  /*33c0*/  SYNCS.PHASECHK.TRANS64.TRYWAIT P0, [UR5], R3 ;  /* 0x00000003ff0075a7 */ /* 0x000e640008001105 */
[----:B-1----:R-:W-:Y:S05]  /*33d0*/  @!P0 BRA `(.L_x_60) ;  /* 0x0000005000308947 */ /* 0x002fea0003800000 */
.L_x_124:
[----:B------:R-:W-:-:S04]  /*33e0*/  UIADD3 UR7, UPT, UPT, UR7, 0x1, URZ ;  /* 0x0000000107077890 */ /* 0x000fc8000fffe0ff */
[----:B------:R-:W-:-:S04]  /*33f0*/  UISETP.NE.AND UP0, UPT, UR7, 0x4, UPT ;  /* 0x000000040700788c */ /* 0x000fc8000bf05270 */
[----:B------:R-:W-:Y:S02]  /*3400*/  USEL UR5, URZ, 0x1, UP0 ;  /* 0x00000001ff057887 */ /* 0x000fe40008000000 */
[----:B------:R-:W-:-:S04]  /*3410*/  USEL UR7, UR7, URZ, UP0 ;  /* 0x000000ff07077287 */ /* 0x000fc80008000000 */
[----:B------:R-:W-:Y:S01]  /*3420*/  ULEA UR7, UR7, UR6, 0x3 ;  /* 0x0000000607077291 */ /* 0x000fe2000f8e18ff */
[----:B-1----:R-:W-:-:S04]  /*3430*/  LOP3.LUT R3, R2, UR5, RZ, 0x3c, !PT ;  /* 0x0000000502037c12 */ /* 0x002fc8000f8e3cff */
[----:B------:R-:W-:-:S04]  /*3440*/  SHF.L.U32 R3, R3, 0x1f, RZ ;  /* 0x0000001f03037819 */ /* 0x000fc800000006ff */
[----:B------:R-:W1:Y:S02]  /*3450*/  SYNCS.PHASECHK.TRANS64.TRYWAIT P0, [UR7], R3 ;  /* 0x00000003ff0075a7 */ /* 0x000e640008001107 */
[----:B-1----:R-:W-:Y:S05]  /*3460*/  @!P0 BRA `(.L_x_61) ;  /* 0x0000005000248947 */ /* 0x002fea0003800000 */
.L_x_126:
[----:B------:R-:W-:Y:S01]  /*3470*/  NOP ;  /* 0x0000000000007918 */ /* 0x000fe20000000000 */
[----:B-1----:R-:W1:Y:S01]  /*3480*/  LDS R0, [UR4+0x14] ;  /* 0x00001404ff007984 */ /* 0x002e620008000800 */
[----:B------:R-:W-:Y:S01]  /*3490*/  ULOP3.LUT UR6, UR19, 0xffff, URZ, 0xc0, !UPT ;  /* 0x0000ffff13067892 */ /* 0x000fe2000f8ec0ff */
[----:B------:R-:W-:Y:S01]  /*34a0*/  UMOV UR8, 0xffff ;  /* 0x0000ffff00087882 */ /* 0x000fe20000000000 */
[----:B------:R-:W-:Y:S02]  /*34b0*/  UMOV UR5, 0x1 ;  /* 0x0000000100057882 */ /* 0x000fe40000000000 */
[----:B------:R-:W-:-:S04]  /*34c0*/  USHF.R.U32.HI UR6, URZ, 0x5, UR6 ;  /* 0x00000005ff067899 */ /* 0x000fc80008011606 */
[----:B------:R-:W-:Y:S02]  /*34d0*/  USHF.L.U32 UR8, UR8, UR6, URZ ;  /* 0x0000000608087299 */ /* 0x000fe400080006ff */
[----:B------:R-:W-:-:S04]  /*34e0*/  USHF.L.U32 UR5, UR5, UR6, URZ ;  /* 0x0000000605057299 */ /* 0x000fc800080006ff */
[----:B-1----:R-:W-:-:S04]  /*34f0*/  LOP3.LUT R0, R0, UR8, RZ, 0xc0, !PT ;  /* 0x0000000800007c12 */ /* 0x002fc8000f8ec0ff */
[----:B------:R-:W-:-:S13]  /*3500*/  ISETP.NE.AND P0, PT, R0, UR8, PT ;  /* 0x0000000800007c0c */ /* 0x000fda000bf05270 */
[----:B------:R-:W-:Y:S05]  /*3510*/  @P0 BRA `(.L_x_62) ;  /* 0x0000000000580947 */ /* 0x000fea0003800000 */
[----:B------:R-:W1:Y:S02]  /*3520*/  LDS R0, [UR4+0x18] ;  /* 0x00001804ff007984 */ /* 0x000e640008000800 */
[----:B-1----:R-:W-:-:S04]  /*3530*/  LOP3.LUT R0, R0, UR5, RZ, 0xc0, !PT ;  /* 0x0000000500007c12 */ /* 0x002fc8000f8ec0ff */
[----:B------:R-:W-:-:S13]  /*3540*/  ISETP.NE.AND P0, PT, R0, UR5, PT ;  /* 0x0000000500007c0c */ /* 0x000fda000bf05270 */
[----:B------:R-:W-:Y:S05]  /*3550*/  @P0 BRA `(.L_x_63) ;  /* 0x00000000003c0947 */ /* 0x000fea0003800000 */
[----:B------:R-:W1:Y:S01]  /*3560*/  S2R R2, SR_LANEID ;  /* 0x0000000000027919 */ /* 0x000e620000000000 */
[----:B------:R-:W-:Y:S01]  /*3570*/  ULOP3.LUT UR8, URZ, UR8, URZ, 0x33, !UPT ;  /* 0x00000008ff087292 */ /* 0x000fe2000f8e33ff */
[----:B------:R-:W-:Y:S01]  /*3580*/  LOP3.LUT R4, RZ, UR5, RZ, 0x33, !PT ;  /* 0x00000005ff047c12 */ /* 0x000fe2000f8e33ff */
[----:B------:R-:W-:Y:S02]  /*3590*/  VOTEU.ANY UR7, UPT, PT ;  /* 0x0000000000077886 */ /* 0x000fe400038e0100 */
[----:B------:R-:W-:Y:S01]  /*35a0*/  UFLO.U32 UR7, UR7 ;  /* 0x00000007000772bd */ /* 0x000fe200080e0000 */
[----:B------:R-:W2:Y:S01]  /*35b0*/  REDUX UR5, R4 ;  /* 0x00000000040573c4 */ /* 0x000ea20000000000 */
[----:B------:R-:W-:-:S06]  /*35c0*/  IMAD.U32 R0, RZ, RZ, UR8 ;  /* 0x00000008ff007e24 */ /* 0x000fcc000f8e00ff */
[----:B------:R3:W-:Y:S01]  /*35d0*/  UTCATOMSWS.AND URZ, UR8 ;  /* 0x0000000800ff79e3 */ /* 0x0007e20008000000 */
[----:B------:R-:W4:Y:S01]  /*35e0*/  REDUX UR6, R0 ;  /* 0x00000000000673c4 */ /* 0x000f220000000000 */
[----:B-1----:R-:W-:Y:S01]  /*35f0*/  ISETP.EQ.U32.AND P0, PT, R2, UR7, PT ;  /* 0x0000000702007c0c */ /* 0x002fe2000bf02070 */
[----:B--2---:R-:W-:Y:S01]  /*3600*/  IMAD.U32 R2, RZ, RZ, UR5 ;  /* 0x00000005ff027e24 */ /* 0x004fe2000f8e00ff */
[----:B----4-:R-:W-:-:S11]  /*3610*/  MOV R3, UR6 ;  /* 0x0000000600037c02 */ /* 0x010fd60008000f00 */
[----:B------:R3:W-:Y:S04]  /*3620*/  @P0 ATOMS.AND RZ, [UR4+0x14], R3 ;  /* 0x00001403ffff098c */ /* 0x0007e8000a800004 */
[----:B------:R3:W-:Y:S01]  /*3630*/  @P0 ATOMS.AND RZ, [UR4+0x18], R2 ;  /* 0x00001802ffff098c */ /* 0x0007e2000a800004 */
[----:B------:R-:W-:Y:S05]  /*3640*/  BRA `(.L_x_64) ;  /* 0x0000000000147947 */ /* 0x000fea0003800000 */
.L_x_63:
[----:B------:R-:W-:Y:S02]  /*3650*/  MOV R2, 0x3670 ;  /* 0x0000367000027802 */ /* 0x000fe40000000f00 */
[----:B----45:R-:W-:Y:S05]  /*3660*/  CALL.REL.NOINC `($__internal_0_$__cuda_sm10x_tcgen05_guardrail_trap_col_being_dealloced_not_returned_by_alloc) ;  /* 0x0000005000807944 */ /* 0x030fea0003c00000 */
[----:B------:R-:W-:Y:S05]  /*3670*/  BRA `(.L_x_64) ;  /* 0x0000000000087947 */ /* 0x000fea0003800000 */
.L_x_62:
[----:B------:R-:W-:Y:S02]  /*3680*/  MOV R2, 0x36a0 ;  /* 0x000036a000027802 */ /* 0x000fe40000000f00 */
[----:B----45:R-:W-:Y:S05]  /*3690*/  CALL.REL.NOINC `($__internal_2_$__cuda_sm10x_tcgen05_guardrail_trap_unallocated_columns_being_dealloced) ;  /* 0x00000050008c7944 */ /* 0x030fea0003c00000 */
.L_x_64:
[----:B------:R-:W-:Y:S01]  /*36a0*/  NOP ;  /* 0x0000000000007918 */ /* 0x000fe20000000000 */
[----:B---3--:R-:W-:Y:S05]  /*36b0*/  EXIT ;  /* 0x000000000000794d */ /* 0x008fea0003800000 */
.L_x_46:
[----:B------:R-:W-:-:S09]  /*36c0*/  UISETP.NE.OR UP2, UPT, UR8, 0x3, !UP2 ;  /* 0x000000030800788c */ /* 0x000fd2000d745670 */
[----:B------:R-:W-:Y:S05]  /*36d0*/  BRA.U UP2, `(.L_x_65) ;  /* 0x0000000d02407547 */ /* 0x000fea000b800000 */
[----:B------:R-:W1:Y:S01]  /*36e0*/  LDC R0, c[0x0][0xb30] ;  /* 0x0002cc00ff007b82 */ /* 0x000e620000000800 */
[----:B------:R-:W2:Y:S01]  /*36f0*/  LDCU.64 UR8, c[0x0][0x888] ;  /* 0x00011100ff0877ac */ /* 0x000ea20008000a00 */
[----:B------:R-:W-:Y:S02]  /*3700*/  HFMA2 R29, -RZ, RZ, 0, 0 ;  /* 0x00000000ff1d7431 */ /* 0x000fe400000001ff */
[----:B------:R-:W-:Y:S01]  /*3710*/  IMAD.MOV.U32 R31, RZ, RZ, 0x1 ;  /* 0x00000001ff1f7424 */ /* 0x000fe200078e00ff */
[----:B------:R-:W-:Y:S01]  /*3720*/  MOV R23, 0x2000 ;  /* 0x0000200000177802 */ /* 0x000fe20000000f00 */
[----:B------:R-:W4:Y:S01]  /*3730*/  LDCU.64 UR4, c[0x0][0x890] ;  /* 0x00011200ff0477ac */ /* 0x000f220008000a00 */
[----:B------:R-:W-:Y:S01]  /*3740*/  IMAD.MOV.U32 R30, RZ, RZ, RZ ;  /* 0x000000ffff1e7224 */ /* 0x000fe200078e00ff */
[----:B------:R-:W3:Y:S01]  /*3750*/  LDC R19, c[0x0][0x370] ;  /* 0x0000dc00ff137b82 */ /* 0x000ee20000000800 */
[----:B------:R-:W-:Y:S01]  /*3760*/  UMOV UR7, 0x400 ;  /* 0x0000040000077882 */ /* 0x000fe20000000000 */
[----:B------:R-:W-:-:S02]  /*3770*/  UPLOP3.LUT UP1, UPT, UPT, UPT, UPT, 0x40, 0x4 ;  /* 0x000000000004789c */ /* 0x000fc40003f2e870 */
[----:B------:R-:W-:-:S04]  /*3780*/  ULEA UR7, UR37, UR7, 0x18 ;  /* 0x0000000725077291 */ /* 0x000fc8000f8ec0ff */
[----:B------:R-:W3:Y:S01]  /*3790*/  LDC R2, c[0x0][0xb0c] ;  /* 0x0002c300ff027b82 */ /* 0x000ee20000000800 */
[----:B------:R-:W-:Y:S02]  /*37a0*/  UIADD3 UR13, UPT, UPT, UR7, 0x28, URZ ;  /* 0x00000028070d7890 */ /* 0x000fe4000fffe0ff */
[----:B--2---:R-:W-:Y:S02]  /*37b0*/  UISETP.NE.U32.AND UP2, UPT, UR8, URZ, UPT ;  /* 0x000000ff0800728c */ /* 0x004fe4000bf45070 */
[----:B------:R-:W-:Y:S02]  /*37c0*/  UIADD3 UR17, UPT, UPT, UR7, 0x20, URZ ;  /* 0x0000002007117890 */ /* 0x000fe4000fffe0ff */
[----:B----4-:R-:W-:Y:S01]  /*37d0*/  UISETP.NE.U32.AND UP3, UPT, UR4, URZ, UPT ;  /* 0x000000ff0400728c */ /* 0x010fe2000bf65070 */
[----:B------:R-:W2:Y:S01]  /*37e0*/  LDC R18, c[0x0][0xb20] ;  /* 0x0002c800ff127b82 */ /* 0x000ea20000000800 */
[----:B-1----:R-:W-:Y:S01]  /*37f0*/  ISETP.NE.AND P1, PT, R0, 0x1, PT ;  /* 0x000000010000780c */ /* 0x002fe20003f25270 */
[----:B------:R-:W-:-:S02]  /*3800*/  UISETP.NE.AND.EX UP2, UPT, UR9, URZ, UPT, UP2 ;  /* 0x000000ff0900728c */ /* 0x000fc4000bf45320 */
[----:B------:R-:W-:Y:S02]  /*3810*/  UPRMT UR13, UR37, 0x654, UR13 ;  /* 0x00000654250d7896 */ /* 0x000fe4000800000d */
[----:B------:R-:W-:Y:S02]  /*3820*/  UISETP.NE.AND.EX UP3, UPT, UR5, URZ, UPT, UP3 ;  /* 0x000000ff0500728c */ /* 0x000fe4000bf65330 */
[----:B------:R-:W1:Y:S08]  /*3830*/  LDC.64 R32, c[0x0][0x348] ;  /* 0x0000d200ff207b82 */ /* 0x000e700000000a00 */
[----:B------:R-:W4:Y:S08]  /*3840*/  LDC.64 R16, c[0x0][0xb10] ;  /* 0x0002c400ff107b82 */ /* 0x000f300000000a00 */
[----:B------:R-:W1:Y:S08]  /*3850*/  LDC.64 R6, c[0x0][0xb18] ;  /* 0x0002c600ff067b82 */ /* 0x000e700000000a00 */
[----:B------:R-:W1:Y:S08]  /*3860*/  LDC.64 R4, c[0x0][0xb28] ;  /* 0x0002ca00ff047b82 */ /* 0x000e700000000a00 */
[----:B--23--:R-:W1:Y:S02]  /*3870*/  LDC R22, c[0x0][0x374] ;  /* 0x0000dd00ff167b82 */ /* 0x00ce640000000800 */
.L_x_74:
[C---:B------:R-:W-:Y:S02]  /*3880*/  LEA R0, R30.reuse, UR7, 0x3 ;  /* 0x000000071e007c11 */ /* 0x040fe4000f8e18ff */
[----:B------:R-:W-:Y:S02]  /*3890*/  SHF.L.U32 R3, R29, 0x1f, RZ ;  /* 0x0000001f1d037819 */ /* 0x000fe400000006ff */
[----:B------:R-:W-:Y:S02]  /*38a0*/  LEA R24, R30, UR7, 0x4 ;  /* 0x000000071e187c11 */ /* 0x000fe4000f8e20ff */
[----:B--2---:R-:W2:Y:S02]  /*38b0*/  SYNCS.PHASECHK.TRANS64.TRYWAIT P0, [R0+URZ+0x50], R3 ;  /* 0x00005003000075a7 */ /* 0x004ea400080011ff */
[----:B--2---:R-:W-:Y:S05]  /*38c0*/  @!P0 BRA `(.L_x_66) ;  /* 0x0000004c00248947 */ /* 0x004fea0003800000 */
.L_x_127:
[----:B------:R-:W-:Y:S01]  /*38d0*/  ISETP.GE.AND P0, PT, R72, 0x1, PT ;  /* 0x000000014800780c */ /* 0x000fe20003f06270 */
[----:B------:R-:W3:Y:S01]  /*38e0*/  LDS.128 R24, [R24+0xe0] ;  /* 0x0000e00018187984 */ /* 0x000ee20000000c00 */
[----:B--2---:R-:W-:Y:S01]  /*38f0*/  VIADD R0, R0, 0x60 ;  /* 0x0000006000007836 */ /* 0x004fe20000000000 */
[----:B------:R-:W-:Y:S01]  /*3900*/  @!PT LDS RZ, [RZ] ;  /* 0x00000000fffff984 */ /* 0x000fe20000000800 */
[----:B------:R-:W-:Y:S01]  /*3910*/  @!PT LDS RZ, [RZ] ;  /* 0x00000000fffff984 */ /* 0x000fe20000000800 */
[----:B------:R-:W-:Y:S01]  /*3920*/  @!PT LDS RZ, [RZ] ;  /* 0x00000000fffff984 */ /* 0x000fe20000000800 */
[----:B------:R-:W-:Y:S01]  /*3930*/  @!PT LDS RZ, [RZ] ;  /* 0x00000000fffff984 */ /* 0x000fe20000000800 */
[----:B------:R2:W-:Y:S06]  /*3940*/  MEMBAR.ALL.CTA ;  /* 0x0000000000007992 */ /* 0x0005ec0000008000 */
[----:B--2---:R-:W2:Y:S01]  /*3950*/  FENCE.VIEW.ASYNC.S ;  /* 0x00000000000073c6 */ /* 0x004ea20000000000 */
[----:B------:R-:W-:Y:S04]  /*3960*/  PRMT R0, RZ, 0x654, R0 ;  /* 0x00000654ff007816 */ /* 0x000fe80000000000 */
[----:B--2---:R2:W-:Y:S01]  /*3970*/  SYNCS.ARRIVE.TRANS64.RED.A1T0 RZ, [R0+URZ], RZ ;  /* 0x000000ff00ff79a7 */ /* 0x0045e200081004ff */
[----:B---3--:R-:W-:Y:S11]  /*3980*/  LOP3.LUT P3, RZ, R26, 0x1, RZ, 0xc0, !PT ;  /* 0x000000011aff7812 */ /* 0x008ff6000786c0ff */
[----:B------:R-:W-:Y:S02]  /*3990*/  @!UPT UIADD3 URZ, UPT, UPT, URZ, URZ, URZ ;  /* 0x000000fffffff290 */ /* 0x000fe4000fffe0ff */
[----:B------:R-:W-:Y:S02]  /*39a0*/  @P3 MOV R13, R24 ;  /* 0x00000018000d3202 */ /* 0x000fe40000000f00 */
[----:B------:R-:W-:Y:S01]  /*39b0*/  @P3 LOP3.LUT R8, R25, 0xffff, RZ, 0xc0, !PT ;  /* 0x0000ffff19083812 */ /* 0x000fe200078ec0ff */
[----:B--2---:R-:W-:Y:S06]  /*39c0*/  @!P0 BRA `(.L_x_67) ;  /* 0x0000000000a48947 */ /* 0x004fec0003800000 */
[----:B-1----:R-:W-:Y:S01]  /*39d0*/  IMAD.HI.U32 R35, R22, R7, RZ ;  /* 0x0000000716237227 */ /* 0x002fe200078e00ff */
[----:B------:R-:W-:Y:S02]  /*39e0*/  ISETP.NE.AND P0, PT, R6, 0x1, PT ;  /* 0x000000010600780c */ /* 0x000fe40003f05270 */
[----:B------:R-:W-:Y:S01]  /*39f0*/  ISETP.NE.AND P2, PT, R72, 0x1, PT ;  /* 0x000000014800780c */ /* 0x000fe20003f45270 */
[----:B----4-:R-:W-:Y:S01]  /*3a00*/  IMAD.HI.U32 R34, R19, R16, RZ ;  /* 0x0000001013227227 */ /* 0x010fe200078e00ff */
[----:B------:R-:W-:Y:S02]  /*3a10*/  SHF.R.U32.HI R35, RZ, R18, R35 ;  /* 0x00000012ff237219 */ /* 0x000fe40000011623 */
[----:B------:R-:W-:Y:S01]  /*3a20*/  ISETP.NE.AND P4, PT, R2, 0x1, PT ;  /* 0x000000010200780c */ /* 0x000fe20003f85270 */
[----:B------:R-:W-:Y:S01]  /*3a30*/  IMAD.HI.U32 R36, R13, R16, RZ ;  /* 0x000000100d247227 */ /* 0x000fe200078e00ff */
[----:B------:R-:W-:Y:S02]  /*3a40*/  SHF.R.U32.HI R34, RZ, R17, R34 ;  /* 0x00000011ff227219 */ /* 0x000fe40000011622 */
[----:B------:R-:W-:Y:S01]  /*3a50*/  SEL R3, R22, R35, !P0 ;  /* 0x0000002316037207 */ /* 0x000fe20004000000 */
[C---:B------:R-:W-:Y:S01]  /*3a60*/  IMAD.HI.U32 R35, R8.reuse, R7, RZ ;  /* 0x0000000708237227 */ /* 0x040fe200078e00ff */
[----:B------:R-:W-:Y:S02]  /*3a70*/  SEL R11, R19, R34, !P4 ;  /* 0x00000022130b7207 */ /* 0x000fe40006000000 */
[----:B------:R-:W-:Y:S01]  /*3a80*/  SHF.R.U32.HI R36, RZ, R17, R36 ;  /* 0x00000011ff247219 */ /* 0x000fe20000011624 */
[----:B------:R-:W-:Y:S01]  /*3a90*/  IMAD.HI.U32 R38, R3, R4, RZ ;  /* 0x0000000403267227 */ /* 0x000fe200078e00ff */
[----:B------:R-:W-:Y:S03]  /*3aa0*/  SHF.R.U32.HI R35, RZ, R18, R35 ;  /* 0x00000012ff237219 */ /* 0x000fe60000011623 */
[----:B------:R-:W-:Y:S01]  /*3ab0*/  IMAD.HI.U32 R34, R11, R4, RZ ;  /* 0x000000040b227227 */ /* 0x000fe200078e00ff */
[----:B------:R-:W-:Y:S02]  /*3ac0*/  @P2 SHF.R.U32.HI R3, RZ, R5, R38 ;  /* 0x00000005ff032219 */ /* 0x000fe40000011626 */
[----:B------:R-:W-:Y:S02]  /*3ad0*/  SEL R9, R8, R35, !P0 ;  /* 0x0000002308097207 */ /* 0x000fe40004000000 */
[----:B------:R-:W-:Y:S01]  /*3ae0*/  @P2 SHF.R.U32.HI R11, RZ, R5, R34 ;  /* 0x00000005ff0b2219 */ /* 0x000fe20000011622 */
[C---:B------:R-:W-:Y:S01]  /*3af0*/  IMAD R10, R72.reuse, R3, RZ ;  /* 0x00000003480a7224 */ /* 0x040fe200078e02ff */
[----:B------:R-:W-:Y:S01]  /*3b00*/  SEL R3, R13, R36, !P4 ;  /* 0x000000240d037207 */ /* 0x000fe20006000000 */
[C---:B------:R-:W-:Y:S03]  /*3b10*/  IMAD.HI.U32 R14, R9.reuse, R4, RZ ;  /* 0x00000004090e7227 */ /* 0x040fe600078e00ff */
[----:B------:R-:W-:Y:S01]  /*3b20*/  ISETP.GE.AND P0, PT, R9, R10, PT ;  /* 0x0000000a0900720c */ /* 0x000fe20003f06270 */
[C---:B------:R-:W-:Y:S01]  /*3b30*/  IMAD R12, R72.reuse, R11, RZ ;  /* 0x0000000b480c7224 */ /* 0x040fe200078e02ff */
[-C--:B------:R-:W-:Y:S04]  /*3b40*/  SHF.R.U32.HI R14, RZ, R5.reuse, R14 ;  /* 0x00000005ff0e7219 */ /* 0x080fe8000001160e */
[----:B------:R-:W-:Y:S02]  /*3b50*/  ISETP.GE.OR P0, PT, R3, R12, P0 ;  /* 0x0000000c0300720c */ /* 0x000fe40000706670 */
[----:B------:R-:W-:Y:S05]  /*3b60*/  SEL R15, R9, R14, !P2 ;  /* 0x0000000e090f7207 */ /* 0x000fea0005000000 */
[----:B------:R-:W-:Y:S04]  /*3b70*/  IMAD.MOV R14, RZ, RZ, -R15 ;  /* 0x000000ffff0e7224 */ /* 0x000fe800078e0a0f */
[----:B------:R-:W-:Y:S02]  /*3b80*/  IMAD R14, R72, R14, R9 ;  /* 0x0000000e480e7224 */ /* 0x000fe400078e0209 */
[C---:B------:R-:W-:Y:S05]  /*3b90*/  @!P0 IMAD.HI.U32 R10, R3.reuse, R4, RZ ;  /* 0x00000004030a8227 */ /* 0x040fea00078e00ff */
[----:B------:R-:W-:Y:S04]  /*3ba0*/  @!P0 SHF.R.U32.HI R10, RZ, R5, R10 ;  /* 0x00000005ff0a8219 */ /* 0x000fe8000001160a */
[----:B------:R-:W-:Y:S01]  /*3bb0*/  @!P0 SEL R0, R3, R10, !P2 ;  /* 0x0000000a03008207 */ /* 0x000fe20005000000 */
[----:B------:R-:W-:Y:S03]  /*3bc0*/  IMAD.MOV R10, RZ, RZ, -R3 ;  /* 0x000000ffff0a7224 */ /* 0x000fe600078e0a03 */
[----:B------:R-:W-:Y:S01]  /*3bd0*/  @!P0 IADD3 R15, PT, PT, R15, -R0, RZ ;  /* 0x800000000f0f8210 */ /* 0x000fe20007ffe0ff */
[----:B------:R-:W-:Y:S01]  /*3be0*/  @!P0 IMAD R0, R11, R14, R0 ;  /* 0x0000000e0b008224 */ /* 0x000fe200078e0200 */
[----:B------:R-:W-:Y:S01]  /*3bf0*/  IADD3 R11, PT, PT, -R9, RZ, RZ ;  /* 0x000000ff090b7210 */ /* 0x000fe20007ffe1ff */
[----:B------:R-:W-:Y:S02]  /*3c00*/  IMAD R13, R2, R10, R13 ;  /* 0x0000000a020d7224 */ /* 0x000fe400078e020d */
[----:B------:R-:W-:Y:S02]  /*3c10*/  @!P0 IMAD R9, R15, R72, R3 ;  /* 0x000000480f098224 */ /* 0x000fe400078e0203 */
[----:B------:R-:W-:Y:S02]  /*3c20*/  @!P0 IMAD.MOV.U32 R3, RZ, RZ, R0 ;  /* 0x000000ffff038224 */ /* 0x000fe400078e0000 */
[----:B------:R-:W-:Y:S02]  /*3c30*/  IMAD R8, R6, R11, R8 ;  /* 0x0000000b06087224 */ /* 0x000fe400078e0208 */
[----:B------:R-:W-:Y:S02]  /*3c40*/  IMAD R13, R3, R2, R13 ;  /* 0x00000002030d7224 */ /* 0x000fe400078e020d */
[----:B------:R-:W-:Y:S02]  /*3c50*/  IMAD R8, R9, R6, R8 ;  /* 0x0000000609087224 */ /* 0x000fe400078e0208 */
.L_x_67:
[----:B------:R-:W-:Y:S05]  /*3c60*/  BRA.U UP1, `(.L_x_68) ;  /* 0x0000000101107547 */ /* 0x000fea000b800000 */
[----:B------:R-:W-:Y:S04]  /*3c70*/  MOV R0, UR6 ;  /* 0x0000000600007c02 */ /* 0x000fe80008000f00 */
[----:B------:R-:W-:Y:S04]  /*3c80*/  SHF.L.U32 R3, R0, 0x1f, RZ ;  /* 0x0000001f00037819 */ /* 0x000fe800000006ff */
[----:B------:R-:W2:Y:S02]  /*3c90*/  SYNCS.PHASECHK.TRANS64.TRYWAIT P0, [UR7+0x48], R3 ;  /* 0x00004803ff0075a7 */ /* 0x000ea40008001107 */
[----:B--2---:R-:W-:Y:S05]  /*3ca0*/  @!P0 BRA `(.L_x_69) ;  /* 0x0000004800408947 */ /* 0x004fea0003800000 */
.L_x_68:
[----:B------:R-:W-:Y:S02]  /*3cb0*/  R2UR UR19, R21 ;  /* 0x00000000151372ca */ /* 0x000fe400000e0000 */
[----:B------:R-:W-:Y:S02]  /*3cc0*/  R2UR UR18, R20 ;  /* 0x00000000141272ca */ /* 0x000fe400000e0000 */
[----:B------:R-:W-:Y:S02]  /*3cd0*/  ISETP.NE.U32.AND P2, PT, RZ, UR4, PT ;  /* 0x00000004ff007c0c */ /* 0x000fe4000bf45070 */
[----:B------:R-:W-:Y:S02]  /*3ce0*/  SHF.L.U32 R12, R31, 0x1f, RZ ;  /* 0x0000001f1f0c7819 */ /* 0x000fe400000006ff */
[----:B------:R-:W-:Y:S05]  /*3cf0*/  ISETP.NE.AND.EX P2, PT, RZ, UR5, PT, P2 ;  /* 0x00000005ff007c0c */ /* 0x000fea000bf45320 */
[----:B------:R-:W-:Y:S02]  /*3d00*/  USHF.L.U32 UR19, UR19, 0x7, URZ ;  /* 0x0000000713137899 */ /* 0x000fe400080006ff */
[----:B------:R-:W-:Y:S01]  /*3d10*/  USHF.L.U32 UR18, UR18, 0x7, URZ ;  /* 0x0000000712127899 */ /* 0x000fe200080006ff */
[----:B------:R-:W-:Y:S11]  /*3d20*/  BRA.U !UP3, `(.L_x_70) ;  /* 0x000000010b347547 */ /* 0x000ff6000b800000 */
[----:B------:R-:W-:Y:S01]  /*3d30*/  UPLOP3.LUT UP0, UPT, UPT, UPT, UP2, 0x80, 0x8 ;  /* 0x000000000008789c */ /* 0x000fe20003f0f020 */
[----:B--2---:R-:W-:Y:S02]  /*3d40*/  HFMA2 R0, -RZ, RZ, 0, 5.9604644775390625e-08 ;  /* 0x00000001ff007431 */ /* 0x004fe400000001ff */
[----:B------:R-:W-:Y:S03]  /*3d50*/  IMAD.MOV.U32 R171, RZ, RZ, 0x1 ;  /* 0x00000001ffab7424 */ /* 0x000fe600078e00ff */
[----:B------:R-:W-:Y:S05]  /*3d60*/  PLOP3.LUT P0, PT, PT, PT, UP0, 0x80, 0x8 ;  /* 0x000000000008781c */ /* 0x000fea0003f0f008 */
[----:B------:R-:W2:Y:S01]  /*3d70*/  @UP0 LDCU.64 UR10, c[0x0][0x888] ;  /* 0x00011100ff0a07ac */ /* 0x000ea20008000a00 */
[----:B------:R-:W-:Y:S07]  /*3d80*/  @UP0 UIMAD UR8, UR36, UR4, URZ ;  /* 0x00000004240802a4 */ /* 0x000fee000f8e02ff */
[----:B------:R-:W-:Y:S01]  /*3d90*/  @!P0 PRMT R171, R0, 0x7610, R171 ;  /* 0x0000761000ab8816 */ /* 0x000fe200000000ab */
[----:B--2---:R-:W-:Y:S03]  /*3da0*/  @UP0 UIMAD.WIDE UR10, UR8, 0x4, UR10 ;  /* 0x00000004080a08a5 */ /* 0x004fe6000f8e020a */
[----:B------:R-:W2:Y:S03]  /*3db0*/  @!UP0 LDCU UR8, c[0x0][0x880] ;  /* 0x00011000ff0887ac */ /* 0x000ea60008000800 */
[----:B------:R-:W-:Y:S01]  /*3dc0*/  IMAD.U32 R10, RZ, RZ, UR10 ;  /* 0x0000000aff0a7e24 */ /* 0x000fe2000f8e00ff */
[----:B------:R-:W-:Y:S05]  /*3dd0*/  MOV R11, UR11 ;  /* 0x0000000b000b7c02 */ /* 0x000fea0008000f00 */
[----:B-----5:R3:W5:Y:S02]  /*3de0*/  @P0 LDG.E R81, desc[UR46][R10.64] ;  /* 0x0000002e0a510981 */ /* 0x020764000c1e1900 */
[----:B--23--:R-:W-:Y:S07]  /*3df0*/  @!P0 IMAD.U32 R81, RZ, RZ, UR8 ;  /* 0x00000008ff518e24 */ /* 0x00cfee000f8e00ff */
.L_x_70:
[----:B-----5:R-:W-:Y:S01]  /*3e00*/  @!P2 FSETP.EQ.AND P0, PT, R81, RZ, PT ;  /* 0x000000ff5100a20b */ /* 0x020fe20003f02000 */
[----:B------:R-:W-:Y:S01]  /*3e10*/  @!UPT UIADD3 URZ, UPT, UPT, URZ, URZ, URZ ;  /* 0x000000fffffff290 */ /* 0x000fe2000fffe0ff */
[----:B------:R-:W-:Y:S11]  /*3e20*/  @!P2 BRA `(.L_x_71) ;  /* 0x000000000014a947 */ /* 0x000ff60003800000 */
[----:B------:R-:W-:Y:S02]  /*3e30*/  LOP3.LUT P2, RZ, R171, 0xff, RZ, 0xc0, !PT ;  /* 0x000000ffabff7812 */ /* 0x000fe4000784c0ff */
[----:B------:R-:W-:Y:S04]  /*3e40*/  PLOP3.LUT P0, PT, PT, PT, UP0, 0x80, 0x8 ;  /* 0x000000000008781c */ /* 0x000fe80003f0f008 */
[----:B------:R-:W-:Y:S07]  /*3e50*/  PLOP3.LUT P0, PT, P0, PT, PT, 0x8, 0x80 ;  /* 0x000000000080781c */ /* 0x000fee000070e170 */
[----:B------:R-:W-:Y:S11]  /*3e60*/  @P2 FSETP.EQ.AND P0, PT, R81, RZ, PT ;  /* 0x000000ff5100220b */ /* 0x000ff60003f02000 */
[----:B------:R-:W-:Y:S02]  /*3e70*/  @!UPT UIADD3 URZ, UPT, UPT, URZ, URZ, URZ ;  /* 0x000000fffffff290 */ /* 0x000fe4000fffe0ff */
.L_x_71:
[----:B------:R-:W3:Y:S01]  /*3e80*/  SYNCS.PHASECHK.TRANS64.TRYWAIT P2, [UR7+0x30], R12 ;  /* 0x0000300cff0075a7 */ /* 0x000ee20008041107 */
[----:B------:R-:W-:Y:S04]  /*3e90*/  ELECT P4, URZ, PT ;  /* 0x0000000000ff782f */ /* 0x000fe80003880000 */
[----:B------:R-:W-:Y:S11]  /*3ea0*/  PLOP3.LUT P4, PT, P0, P4, PT, 0xf2, 0x2f ;  /* 0x00000000002f781c */ /* 0x000ff60000789e72 */
[----:B------:R-:W-:Y:S02]  /*3eb0*/  @!UPT UIADD3 URZ, UPT, UPT, URZ, URZ, URZ ;  /* 0x000000fffffff290 */ /* 0x000fe4000fffe0ff */
[----:B-1----:R-:W-:Y:S05]  /*3ec0*/  @!P4 IADD3 R21, P0, PT, R32, 0x580, RZ ;  /* 0x000005802015c810 */ /* 0x002fea0007f1e0ff */
[----:B------:R-:W-:Y:S01]  /*3ed0*/  @!P4 IMAD.X R20, RZ, RZ, R33, P0 ;  /* 0x000000ffff14c224 */ /* 0x000fe200000e0621 */
[----:B---3--:R-:W-:Y:S07]  /*3ee0*/  @!P2 BRA `(.L_x_72) ;  /* 0x0000004400c8a947 */ /* 0x008fee0003800000 */
.L_x_130:
[----:B------:R-:W3:Y:S01]  /*3ef0*/  LDC.64 R14, c[0x0][0xb10] ;  /* 0x0002c400ff0e7b82 */ /* 0x000ee20000000a00 */
[----:B------:R-:W-:Y:S01]  /*3f00*/  @!P4 R2UR UR8, R20 ;  /* 0x000000001408c2ca */ /* 0x000fe200000e0000 */
[----:B------:R-:W-:Y:S01]  /*3f10*/  VOTEU.ALL UP1, P4 ;  /* 0x0000000000ff7886 */ /* 0x000fe20002020000 */
[----:B------:R-:W-:Y:S01]  /*3f20*/  @!P4 R2UR UR9, R21 ;  /* 0x000000001509c2ca */ /* 0x000fe200000e0000 */
[----:B------:R-:W-:Y:S01]  /*3f30*/  UMOV UR10, 0x0 ;  /* 0x00000000000a7882 */ /* 0x000fe20000000000 */
[----:B------:R-:W-:Y:S03]  /*3f40*/  UMOV UR11, 0x10000000 ;  /* 0x10000000000b7882 */ /* 0x000fe60000000000 */
[----:B------:R-:W5:Y:S01]  /*3f50*/  LDC.64 R10, c[0x0][0xb18] ;  /* 0x0002c600ff0a7b82 */ /* 0x000f620000000a00 */
[----:B------:R-:W-:Y:S01]  /*3f60*/  @!UP1 UIADD3 UR16, UPT, UPT, UR7, 0x200, URZ ;  /* 0x0000020007109890 */ /* 0x000fe2000fffe0ff */
[----:B------:R-:W-:Y:S01]  /*3f70*/  @P3 SHF.R.U32.HI R28, RZ, 0x10, R25 ;  /* 0x00000010ff1c3819 */ /* 0x000fe20000011619 */
[----:B------:R-:W-:Y:S01]  /*3f80*/  VOTEU.ALL UP1, P4 ;  /* 0x0000000000ff7886 */ /* 0x000fe20002020000 */
[----:B------:R-:W-:Y:S01]  /*3f90*/  UMOV UR20, UR36 ;  /* 0x0000002400147c82 */ /* 0x000fe20008000000 */
[----:B------:R-:W-:Y:S03]  /*3fa0*/  VIADD R30, R30, 0x1 ;  /* 0x000000011e1e7836 */ /* 0x000fe60000000000 */
[----:B--2---:R-:W2:Y:S01]  /*3fb0*/  @!P1 LDC R0, c[0x0][0xb20] ;  /* 0x0002c800ff009b82 */ /* 0x004ea20000000800 */
[----:B------:R-:W-:Y:S01]  /*3fc0*/  IMAD.U32 R21, RZ, RZ, UR8 ;  /* 0x00000008ff157e24 */ /* 0x000fe2000f8e00ff */
[----:B------:R-:W-:Y:S06]  /*3fd0*/  UPRMT UR8, UR37, 0x654, UR17 ;  /* 0x0000065425087896 */ /* 0x000fec0008000011 */
[----:B-1----:R-:W1:Y:S01]  /*3fe0*/  @!P1 LDC R3, c[0x0][0xb0c] ;  /* 0x0002c300ff039b82 */ /* 0x002e620000000800 */
[----:B------:R-:W-:Y:S01]  /*3ff0*/  IMAD.U32 R20, RZ, RZ, UR9 ;  /* 0x00000009ff147e24 */ /* 0x000fe2000f8e00ff */
[----:B------:R-:W-:Y:S04]  /*4000*/  @!P4 R2UR UR15, R21 ;  /* 0x00000000150fc2ca */ /* 0x000fe800000e0000 */
[----:B------:R-:W-:Y:S01]  /*4010*/  @!P4 R2UR UR14, R20 ;  /* 0x00000000140ec2ca */ /* 0x000fe200000e0000 */
[----:B------:R-:W-:Y:S11]  /*4020*/  @!P4 IMAD.MOV.U32 R20, RZ, RZ, 0x2000 ;  /* 0x00002000ff14c424 */ /* 0x000ff600078e00ff */
[----:B------:R-:W-:Y:S01]  /*4030*/  @!UPT UIADD3 URZ, UPT, UPT, URZ, URZ, URZ ;  /* 0x000000fffffff290 */ /* 0x000fe2000fffe0ff */
[----:B------:R1:W-:Y:S01]  /*4040*/  @!UP1 UTMALDG.3D [UR16], [UR14], desc[UR10] ;  /* 0x00000a100e0095b4 */ /* 0x0003e20008011000 */
[----:B------:R1:W-:Y:S02]  /*4050*/  @!P4 SYNCS.ARRIVE.TRANS64.RED.A0TR RZ, [UR7+0x20], R20 ;  /* 0x00002014ffffc9a7 */ /* 0x0003e40008300407 */
[----:B-1----:R-:W-:Y:S01]  /*4060*/  @!P1 ISETP.NE.AND P2, PT, R3, 0x1, PT ;  /* 0x000000010300980c */ /* 0x002fe20003f45270 */
[C---:B---3--:R-:W-:Y:S01]  /*4070*/  @!P1 IMAD.HI.U32 R14, R13.reuse, R14, RZ ;  /* 0x0000000e0d0e9227 */ /* 0x048fe200078e00ff */
[----:B-----5:R-:W-:Y:S03]  /*4080*/  @!P1 ISETP.NE.AND P0, PT, R10, 0x1, PT ;  /* 0x000000010a00980c */ /* 0x020fe60003f05270 */
[C---:B------:R-:W-:Y:S01]  /*4090*/  @!P1 IMAD.HI.U32 R11, R8.reuse, R11, RZ ;  /* 0x0000000b080b9227 */ /* 0x040fe200078e00ff */
[----:B------:R-:W-:Y:S04]  /*40a0*/  @!P1 SHF.R.U32.HI R14, RZ, R15, R14 ;  /* 0x0000000fff0e9219 */ /* 0x000fe8000001160e */
[----:B--2---:R-:W-:Y:S01]  /*40b0*/  @!P1 SHF.R.U32.HI R9, RZ, R0, R11 ;  /* 0x00000000ff099219 */ /* 0x004fe2000001160b */
[----:B------:R-:W-:Y:S01]  /*40c0*/  SYNCS.ARRIVE.TRANS64.RED.A1T0 RZ, [UR8], RZ ;  /* 0x000000ffffff79a7 */ /* 0x000fe20008100408 */
[----:B------:R-:W-:Y:S02]  /*40d0*/  @!P1 SEL R14, R13, R14, !P2 ;  /* 0x0000000e0d0e9207 */ /* 0x000fe40005000000 */
[----:B------:R-:W-:Y:S01]  /*40e0*/  @!P1 SEL R9, R8, R9, !P0 ;  /* 0x0000000908099207 */ /* 0x000fe20004000000 */
[----:B------:R-:W1:Y:S04]  /*40f0*/  SYNCS.PHASECHK.TRANS64.TRYWAIT P5, [UR7+0x38], R12 ;  /* 0x0000380cff0075a7 */ /* 0x000e6800080a1107 */
[----:B------:R-:W-:Y:S02]  /*4100*/  @!P1 IMAD.IADD R0, R9, 0x1, -R14 ;  /* 0x0000000109009824 */ /* 0x000fe400078e0a0e */
[----:B------:R-:W-:Y:S02]  /*4110*/  @!P1 IMAD.IADD R9, R14, 0x1, -R9 ;  /* 0x000000010e099824 */ /* 0x000fe400078e0a09 */
[----:B------:R-:W-:Y:S02]  /*4120*/  @!P1 IMAD R13, R0, R3, R13 ;  /* 0x00000003000d9224 */ /* 0x000fe400078e020d */
[----:B------:R-:W-:Y:S01]  /*4130*/  @!P1 IMAD R8, R9, R10, R8 ;  /* 0x0000000a09089224 */ /* 0x000fe200078e0208 */
[----:B-1----:R-:W-:Y:S06]  /*4140*/  @!P5 BRA `(.L_x_73) ;  /* 0x000000440048d947 */ /* 0x002fec0003800000 */
.L_x_132:
[----:B-1----:R-:W-:Y:S01]  /*4150*/  @!P4 IADD3 R3, P0, PT, R32, 0x580, RZ ;  /* 0x000005802003c810 */ /* 0x002fe20007f1e0ff */
[----:B------:R-:W-:Y:S01]  /*4160*/  VOTEU.ALL UP1, P4 ;  /* 0x0000000000ff7886 */ /* 0x000fe20002020000 */
[----:B------:R-:W-:Y:S01]  /*4170*/  UMOV UR20, 0x0 ;  /* 0x0000000000147882 */ /* 0x000fe20000000000 */
[----:B------:R-:W-:Y:S01]  /*4180*/  UMOV UR21, 0x10000000 ;  /* 0x1000000000157882 */ /* 0x000fe20000000000 */
[----:B------:R-:W-:Y:S01]  /*4190*/  @!P4 R2UR UR9, R3 ;  /* 0x000000000309c2ca */ /* 0x000fe200000e0000 */
[----:B------:R-:W-:Y:S01]  /*41a0*/  @!P4 IMAD.X R0, RZ, RZ, R33, P0 ;  /* 0x000000ffff00c224 */ /* 0x000fe200000e0621 */
[----:B------:R-:W-:Y:S01]  /*41b0*/  @!UP1 UIADD3 UR10, UPT, UPT, UR18, 0x40, URZ ;  /* 0x00000040120a9890 */ /* 0x000fe2000fffe0ff */
[----:B------:R-:W-:Y:S01]  /*41c0*/  ISETP.NE.AND P0, PT, R30, 0x2, PT ;  /* 0x000000021e00780c */ /* 0x000fe20003f05270 */
[----:B------:R-:W-:Y:S01]  /*41d0*/  UMOV UR11, UR19 ;  /* 0x00000013000b7c82 */ /* 0x000fe20008000000 */
[----:B------:R-:W-:Y:S01]  /*41e0*/  UMOV UR12, UR36 ;  /* 0x00000024000c7c82 */ /* 0x000fe20008000000 */
[----:B------:R-:W-:Y:S01]  /*41f0*/  @!P4 R2UR UR8, R0 ;  /* 0x000000000008c2ca */ /* 0x000fe200000e0000 */
[----:B------:R-:W-:Y:S01]  /*4200*/  IMAD.IADD R20, R8, 0x1, R147 ;  /* 0x0000000108147824 */ /* 0x000fe200078e0293 */
[----:B------:R-:W-:Y:S01]  /*4210*/  @P3 R2UR UR36, R28 ;  /* 0x000000001c2432ca */ /* 0x000fe200000e0000 */
[----:B------:R-:W-:Y:S01]  /*4220*/  IMAD.IADD R21, R13, 0x1, R170 ;  /* 0x000000010d157824 */ /* 0x000fe200078e02aa */
[----:B------:R-:W-:Y:S02]  /*4230*/  SEL R0, RZ, 0x1, P0 ;  /* 0x00000001ff007807 */ /* 0x000fe40000000000 */
[----:B------:R-:W-:Y:S01]  /*4240*/  LOP3.LUT R31, R31, 0x1, RZ, 0x3c, !PT ;  /* 0x000000011f1f7812 */ /* 0x000fe200078e3cff */
[----:B------:R-:W-:Y:S01]  /*4250*/  IMAD.U32 R10, RZ, RZ, UR9 ;  /* 0x00000009ff0a7e24 */ /* 0x000fe2000f8e00ff */
[----:B------:R-:W-:Y:S01]  /*4260*/  @!UP1 UIADD3 UR9, UPT, UPT, UR7, 0x28, URZ ;  /* 0x0000002807099890 */ /* 0x000fe2000fffe0ff */
[----:B------:R-:W-:Y:S02]  /*4270*/  LOP3.LUT R29, R29, R0, RZ, 0x3c, !PT ;  /* 0x000000001d1d7212 */ /* 0x000fe400078e3cff */
[----:B------:R-:W-:Y:S02]  /*4280*/  SEL R30, R30, RZ, P0 ;  /* 0x000000ff1e1e7207 */ /* 0x000fe40000000000 */
[----:B------:R-:W-:Y:S01]  /*4290*/  IMAD.U32 R11, RZ, RZ, UR8 ;  /* 0x00000008ff0b7e24 */ /* 0x000fe2000f8e00ff */
[----:B------:R-:W-:Y:S01]  /*42a0*/  @!P4 R2UR UR14, R10 ;  /* 0x000000000a0ec2ca */ /* 0x000fe200000e0000 */
[----:B------:R-:W-:Y:S01]  /*42b0*/  @!UP1 UIADD3 UR8, UPT, UPT, UR7, 0x2200, URZ ;  /* 0x0000220007089890 */ /* 0x000fe2000fffe0ff */
[----:B------:R-:W-:Y:S02]  /*42c0*/  VOTEU.ALL UP1, P4 ;  /* 0x0000000000ff7886 */ /* 0x000fe40002020000 */
[----:B------:R-:W-:Y:S11]  /*42d0*/  @!P4 R2UR UR15, R11 ;  /* 0x000000000b0fc2ca */ /* 0x000ff600000e0000 */
[----:B------:R-:W-:Y:S02]  /*42e0*/  @!UPT UIADD3 URZ, UPT, UPT, URZ, URZ, URZ ;  /* 0x000000fffffff290 */ /* 0x000fe4000fffe0ff */
[----:B------:R2:W-:Y:S01]  /*42f0*/  @!UP1 UTMALDG.3D [UR8], [UR14], desc[UR20] ;  /* 0x000014080e0095b4 */ /* 0x0005e20008011000 */
[----:B------:R2:W-:Y:S01]  /*4300*/  @!P4 SYNCS.ARRIVE.TRANS64.RED.A0TR RZ, [UR7+0x28], R23 ;  /* 0x00002817ffffc9a7 */ /* 0x0005e20008300407 */
[----:B------:R-:W-:Y:S01]  /*4310*/  UPLOP3.LUT UP1, UPT, UPT, UPT, UPT, 0x80, 0x8 ;  /* 0x000000000008789c */ /* 0x000fe20003f2f070 */
[----:B------:R-:W-:Y:S01]  /*4320*/  SYNCS.ARRIVE.TRANS64.RED.A1T0 RZ, [UR13], RZ ;  /* 0x000000ffffff79a7 */ /* 0x000fe2000810040d */
[----:B------:R-:W-:Y:S09]  /*4330*/  @P3 BRA `(.L_x_74) ;  /* 0xfffffff400503947 */ /* 0x000ff2000383ffff */
[----:B------:R-:W-:-:S04]  /*4340*/  SHF.L.U32 R3, R31, 0x1f, RZ ;  /* 0x0000001f1f037819 */ /* 0x000fc800000006ff */
[----:B------:R-:W1:Y:S02]  /*4350*/  SYNCS.PHASECHK.TRANS64.TRYWAIT P0, [UR7+0x30], R3 ;  /* 0x00003003ff0075a7 */ /* 0x000e640008001107 */
[----:B-1----:R-:W-:Y:S05]  /*4360*/  @!P0 BRA `(.L_x_75) ;  /* 0x0000004000d88947 */ /* 0x002fea0003800000 */
.L_x_134:
[----:B-1----:R-:W-:-:S07]  /*4370*/  MOV R0, UR7 ;  /* 0x0000000700007c02 */ /* 0x002fce0008000f00 */
.L_x_76:
[----:B-1----:R-:W-:-:S04]  /*4380*/  SHF.L.U32 R3, R31, 0x1f, RZ ;  /* 0x0000001f1f037819 */ /* 0x002fc800000006ff */
[----:B------:R1:W3:Y:S03]  /*4390*/  SYNCS.PHASECHK.TRANS64.TRYWAIT P0, [R0+URZ+0x38], R3 ;  /* 0x00003803000075a7 */ /* 0x0002e600080011ff */
[----:B---3--:R-:W-:Y:S05]  /*43a0*/  @!P0 NANOSLEEP.SYNCS 0x989680 ;  /* 0x009896800000895d */ /* 0x008fea0003900000 */
[----:B------:R-:W3:Y:S02]  /*43b0*/  @!P0 SYNCS.PHASECHK.TRANS64 P0, [R0+URZ+0x38], R3 ;  /* 0x00003803000085a7 */ /* 0x000ee400080010ff */
[----:B--23--:R-:W-:Y:S05]  /*43c0*/  @P0 EXIT ;  /* 0x000000000000094d */ /* 0x00cfea0003800000 */
[----:B------:R-:W-:Y:S05]  /*43d0*/  BRA `(.L_x_76) ;  /* 0xfffffffc00e87947 */ /* 0x000fea000383ffff */
.L_x_65:
[----:B------:R-:W-:-:S06]  /*43e0*/  UISETP.GE.AND UP1, UPT, UR8, 0x4, UPT ;  /* 0x000000040800788c */ /* 0x000fcc000bf26270 */
[----:B------:R-:W-:-:S13]  /*43f0*/  PLOP3.LUT P0, PT, PT, PT, UP1, 0x80, 0x8 ;  /* 0x000000000008781c */ /* 0x000fda0003f0f018 */
[----:B------:R-:W-:Y:S05]  /*4400*/  @!P0 EXIT ;  /* 0x000000000000894d */ /* 0x000fea0003800000 */
[----:B------:R-:W-:Y:S01]  /*4410*/  BAR.SYNC.DEFER_BLOCKING 0x6, 0xa0 ;  /* 0x0182800000007b1d */ /* 0x000fe20000010000 */
[C---:B------:R-:W-:Y:S01]  /*4420*/  IMAD.SHL.U32 R3, R189.reuse, 0x40, RZ ;  /* 0x00000040bd037824 */ /* 0x040fe200078e00ff */
[C---:B------:R-:W-:Y:S01]  /*4430*/  LOP3.LUT R193, R189.reuse, 0x60, RZ, 0xc0, !PT ;  /* 0x00000060bdc17812 */ /* 0x040fe200078ec0ff */
[C---:B------:R-:W-:Y:S01]  /*4440*/  IMAD.SHL.U32 R172, R189.reuse, 0x8, RZ ;  /* 0x00000008bdac7824 */ /* 0x040fe200078e00ff */
[C---:B------:R-:W-:Y:S01]  /*4450*/  LOP3.LUT R191, R189.reuse, 0x2, RZ, 0xc0, !PT ;  /* 0x00000002bdbf7812 */ /* 0x040fe200078ec0ff */
[----:B------:R-:W-:Y:S01]  /*4460*/  IMAD.U32 R79, R189, 0x10000, RZ ;  /* 0x00010000bd4f7824 */ /* 0x000fe200078e00ff */
[----:B------:R-:W-:Y:S02]  /*4470*/  UMOV UR49, 0x400 ;  /* 0x0000040000317882 */ /* 0x000fe40000000000 */
[----:B------:R-:W1:Y:S01]  /*4480*/  LDC R177, c[0x0][0x370] ;  /* 0x0000dc00ffb17b82 */ /* 0x000e620000000800 */
[----:B------:R-:W-:Y:S01]  /*4490*/  ULEA UR49, UR37, UR49, 0x18 ;  /* 0x0000003125317291 */ /* 0x000fe2000f8ec0ff */
[----:B------:R-:W-:Y:S01]  /*44a0*/  LOP3.LUT R5, R3, 0x180, RZ, 0xc0, !PT ;  /* 0x0000018003057812 */ /* 0x000fe200078ec0ff */
[----:B------:R-:W-:Y:S01]  /*44b0*/  HFMA2 R195, -RZ, RZ, 0, 0 ;  /* 0x00000000ffc37431 */ /* 0x000fe200000001ff */
[----:B------:R-:W-:Y:S01]  /*44c0*/  LOP3.LUT R79, R79, 0x600000, RZ, 0xc0, !PT ;  /* 0x006000004f4f7812 */ /* 0x000fe200078ec0ff */
[----:B------:R-:W-:Y:S01]  /*44d0*/  UIADD3 UR4, UPT, UPT, UR49, 0x4200, URZ ;  /* 0x0000420031047890 */ /* 0x000fe2000fffe0ff */
[----:B------:R-:W-:Y:S01]  /*44e0*/  LOP3.LUT R172, R5, 0x30, R172, 0xf8, !PT ;  /* 0x0000003005ac7812 */ /* 0x000fe200078ef8ac */
[----:B------:R-:W-:Y:S01]  /*44f0*/  IMAD.MOV.U32 R76, RZ, RZ, RZ ;  /* 0x000000ffff4c7224 */ /* 0x000fe200078e00ff */
[----:B------:R-:W2:Y:S01]  /*4500*/  LDC R74, c[0x0][0xb0c] ;  /* 0x0002c300ff4a7b82 */ /* 0x000ea20000000800 */
[----:B------:R-:W-:-:S02]  /*4510*/  LOP3.LUT R189, R189, 0x4, RZ, 0xc0, !PT ;  /* 0x00000004bdbd7812 */ /* 0x000fc400078ec0ff */
[----:B------:R-:W-:Y:S02]  /*4520*/  CS2R R182, SRZ ;  /* 0x0000000000b67805 */ /* 0x000fe4000001ff00 */
[----:B------:R-:W-:Y:S02]  /*4530*/  LOP3.LUT R172, R172, 0x1e40, R3, 0xf8, !PT ;  /* 0x00001e40acac7812 */ /* 0x000fe400078ef803 */
[----:B------:R-:W-:Y:S02]  /*4540*/  CS2R R180, SRZ ;  /* 0x0000000000b47805 */ /* 0x000fe4000001ff00 */
[----:B------:R-:W-:Y:S01]  /*4550*/  IADD3 R188, PT, PT, -R189, 0x2, RZ ;  /* 0x00000002bdbc7810 */ /* 0x000fe20007ffe1ff */
[----:B------:R-:W-:Y:S01]  /*4560*/  IMAD.MOV R176, RZ, RZ, -R191 ;  /* 0x000000ffffb07224 */ /* 0x000fe200078e0abf */
[----:B------:R-:W-:Y:S01]  /*4570*/  MOV R192, UR4 ;  /* 0x0000000400c07c02 */ /* 0x000fe20008000f00 */
[----:B------:R-:W4:Y:S01]  /*4580*/  LDC R174, c[0x0][0xb20] ;  /* 0x0002c800ffae7b82 */ /* 0x000f220000000800 */
[----:B------:R-:W3:Y:S01]  /*4590*/  LDS R0, [UR49+0x100] ;  /* 0x00010031ff007984 */ /* 0x000ee20008000800 */
[----:B------:R-:W-:Y:S01]  /*45a0*/  VIADD R190, R172, UR49 ;  /* 0x00000031acbe7c36 */ /* 0x000fe20008000000 */
[----:B------:R-:W1:Y:S01]  /*45b0*/  LDCU.64 UR52, c[0x0][0x348] ;  /* 0x00006900ff3477ac */ /* 0x000e620008000a00 */
[----:B------:R-:W-:-:S02]  /*45c0*/  IMAD.MOV R175, RZ, RZ, -R189 ;  /* 0x000000ffffaf7224 */ /* 0x000fc400078e0abd */
[----:B------:R-:W-:Y:S01]  /*45d0*/  VIADD R190, R190, 0x200 ;  /* 0x00000200bebe7836 */ /* 0x000fe20000000000 */
[----:B------:R-:W1:Y:S01]  /*45e0*/  LDCU.64 UR38, c[0x0][0x888] ;  /* 0x00011100ff2677ac */ /* 0x000e620008000a00 */
[----:B------:R-:W1:Y:S01]  /*45f0*/  LDC R73, c[0x0][0xb30] ;  /* 0x0002cc00ff497b82 */ /* 0x000e620000000800 */
[----:B------:R-:W1:Y:S01]  /*4600*/  LDCU.64 UR44, c[0x0][0x890] ;  /* 0x00011200ff2c77ac */ /* 0x000e620008000a00 */
[----:B------:R-:W-:-:S06]  /*4610*/  UIADD3 UR48, UPT, UPT, UR49, 0x200, URZ ;  /* 0x0000020031307890 */ /* 0x000fcc000fffe0ff */
[----:B------:R-:W1:Y:S08]  /*4620*/  LDC.64 R168, c[0x0][0xb10] ;  /* 0x0002c400ffa87b82 */ /* 0x000e700000000a00 */
[----:B------:R-:W1:Y:S08]  /*4630*/  LDC.64 R70, c[0x0][0xb18] ;  /* 0x0002c600ff467b82 */ /* 0x000e700000000a00 */
[----:B------:R-:W1:Y:S08]  /*4640*/  LDC.64 R68, c[0x0][0xb28] ;  /* 0x0002ca00ff447b82 */ /* 0x000e700000000a00 */
[----:B------:R-:W1:Y:S01]  /*4650*/  LDC.64 R166, c[0x0][0x8b0] ;  /* 0x00022c00ffa67b82 */ /* 0x000e620000000a00 */
[----:B---3--:R-:W-:-:S07]  /*4660*/  IMAD.IADD R79, R0, 0x1, R79 ;  /* 0x00000001004f7824 */ /* 0x008fce00078e024f */
[----:B------:R-:W3:Y:S08]  /*4670*/  LDC.64 R164, c[0x0][0x8a8] ;  /* 0x00022a00ffa47b82 */ /* 0x000ef00000000a00 */
[----:B--2-4-:R-:W1:Y:S02]  /*4680*/  LDC R178, c[0x0][0x374] ;  /* 0x0000dd00ffb27b82 */ /* 0x014e640000000800 */
.L_x_103:
[C---:B------:R-:W-:Y:S02]  /*4690*/  LEA R0, R195.reuse, UR49, 0x3 ;  /* 0x00000031c3007c11 */ /* 0x040fe4000f8e18ff */
[----:B------:R-:W-:Y:S02]  /*46a0*/  SHF.L.U32 R3, R182, 0x1f, RZ ;  /* 0x0000001fb6037819 */ /* 0x000fe400000006ff */
[----:B------:R-:W-:Y:S02]  /*46b0*/  LEA R16, R195, UR49, 0x4 ;  /* 0x00000031c3107c11 */ /* 0x000fe4000f8e20ff */
[----:B------:R-:W2:Y:S02]  /*46c0*/  SYNCS.PHASECHK.TRANS64.TRYWAIT P0, [R0+URZ+0x50], R3 ;  /* 0x00005003000075a7 */ /* 0x000ea400080011ff */
[----:B-12---:R-:W-:Y:S05]  /*46d0*/  @!P0 BRA `(.L_x_77) ;  /* 0x0000004000148947 */ /* 0x006fea0003800000 */
.L_x_135:
[----:B------:R-:W4:Y:S01]  /*46e0*/  LDC.64 R12, c[0x0][0xb10] ;  /* 0x0002c400ff0c7b82 */ /* 0x000f220000000a00 */
[----:B------:R-:W3:Y:S01]  /*46f0*/  LDS.128 R16, [R16+0xe0] ;  /* 0x0000e00010107984 */ /* 0x000ee20000000c00 */
[----:B-1----:R-:W-:Y:S01]  /*4700*/  ISETP.NE.AND P1, PT, R73, 0x1, PT ;  /* 0x000000014900780c */ /* 0x002fe20003f25270 */
[----:B--2---:R-:W-:Y:S01]  /*4710*/  VIADD R0, R0, 0x60 ;  /* 0x0000006000007836 */ /* 0x004fe20000000000 */
[----:B------:R-:W-:Y:S04]  /*4720*/  ISETP.GE.AND P0, PT, R72, 0x1, PT ;  /* 0x000000014800780c */ /* 0x000fe80003f06270 */
[----:B------:R-:W1:Y:S01]  /*4730*/  LDC.64 R10, c[0x0][0xb18] ;  /* 0x0002c600ff0a7b82 */ /* 0x000e620000000a00 */
[----:B------:R-:W-:Y:S01]  /*4740*/  PRMT R0, RZ, 0x654, R0 ;  /* 0x00000654ff007816 */ /* 0x000fe20000000000 */
[----:B------:R-:W-:Y:S01]  /*4750*/  @!PT LDS RZ, [RZ] ;  /* 0x00000000fffff984 */ /* 0x000fe20000000800 */
[----:B------:R-:W-:Y:S01]  /*4760*/  @!PT LDS RZ, [RZ] ;  /* 0x00000000fffff984 */ /* 0x000fe20000000800 */
[----:B------:R-:W-:Y:S01]  /*4770*/  @!PT LDS RZ, [RZ] ;  /* 0x00000000fffff984 */ /* 0x000fe20000000800 */
[----:B------:R-:W-:Y:S01]  /*4780*/  @!PT LDS RZ, [RZ] ;  /* 0x00000000fffff984 */ /* 0x000fe20000000800 */
[----:B------:R2:W-:Y:S06]  /*4790*/  MEMBAR.ALL.CTA ;  /* 0x0000000000007992 */ /* 0x0005ec0000008000 */
[----:B--2---:R-:W2:Y:S01]  /*47a0*/  FENCE.VIEW.ASYNC.S ;  /* 0x00000000000073c6 */ /* 0x004ea20000000000 */
[----:B------:R-:W1:Y:S08]  /*47b0*/  @!P1 LDC R14, c[0x0][0xb20] ;  /* 0x0002c800ff0e9b82 */ /* 0x000e700000000800 */
[----:B------:R-:W1:Y:S01]  /*47c0*/  @!P1 LDC R9, c[0x0][0xb0c] ;  /* 0x0002c300ff099b82 */ /* 0x000e620000000800 */
[----:B--2---:R2:W-:Y:S01]  /*47d0*/  SYNCS.ARRIVE.TRANS64.RED.A1T0 RZ, [R0+URZ], RZ ;  /* 0x000000ff00ff79a7 */ /* 0x0045e200081004ff */
[----:B---3--:R-:W-:Y:S04]  /*47e0*/  LOP3.LUT P4, RZ, R18, 0x1, RZ, 0xc0, !PT ;  /* 0x0000000112ff7812 */ /* 0x008fe8000788c0ff */
[----:B------:R-:W-:Y:S09]  /*47f0*/  P2R R194, PR, RZ, 0x10 ;  /* 0x00000010ffc27803 */ /* 0x000ff20000000000 */
[----:B------:R-:W-:Y:S02]  /*4800*/  @P4 MOV R77, R16 ;  /* 0x00000010004d4202 */ /* 0x000fe40000000f00 */
[----:B------:R-:W-:Y:S01]  /*4810*/  @P4 LOP3.LUT R75, R17, 0xffff, RZ, 0xc0, !PT ;  /* 0x0000ffff114b4812 */ /* 0x000fe200078ec0ff */
[----:B--2-4-:R-:W-:Y:S06]  /*4820*/  @!P0 BRA `(.L_x_78) ;  /* 0x0000000000a48947 */ /* 0x014fec0003800000 */
[----:B------:R-:W-:Y:S01]  /*4830*/  IMAD.HI.U32 R23, R178, R71, RZ ;  /* 0x00000047b2177227 */ /* 0x000fe200078e00ff */
[----:B------:R-:W-:Y:S02]  /*4840*/  ISETP.NE.AND P0, PT, R70, 0x1, PT ;  /* 0x000000014600780c */ /* 0x000fe40003f05270 */
[----:B------:R-:W-:Y:S01]  /*4850*/  ISETP.NE.AND P2, PT, R72, 0x1, PT ;  /* 0x000000014800780c */ /* 0x000fe20003f45270 */
[----:B------:R-:W-:Y:S01]  /*4860*/  IMAD.HI.U32 R22, R177, R168, RZ ;  /* 0x000000a8b1167227 */ /* 0x000fe200078e00ff */
[----:B------:R-:W-:Y:S02]  /*4870*/  SHF.R.U32.HI R23, RZ, R174, R23 ;  /* 0x000000aeff177219 */ /* 0x000fe40000011617 */
[----:B------:R-:W-:Y:S01]  /*4880*/  ISETP.NE.AND P3, PT, R74, 0x1, PT ;  /* 0x000000014a00780c */ /* 0x000fe20003f65270 */
[----:B------:R-:W-:Y:S01]  /*4890*/  IMAD.HI.U32 R26, R77, R168, RZ ;  /* 0x000000a84d1a7227 */ /* 0x000fe200078e00ff */
[----:B------:R-:W-:Y:S02]  /*48a0*/  SHF.R.U32.HI R22, RZ, R169, R22 ;  /* 0x000000a9ff167219 */ /* 0x000fe40000011616 */
[----:B------:R-:W-:Y:S01]  /*48b0*/  SEL R3, R178, R23, !P0 ;  /* 0x00000017b2037207 */ /* 0x000fe20004000000 */
[----:B------:R-:W-:Y:S01]  /*48c0*/  IMAD.HI.U32 R23, R75, R71, RZ ;  /* 0x000000474b177227 */ /* 0x000fe200078e00ff */
[----:B------:R-:W-:Y:S02]  /*48d0*/  SEL R7, R177, R22, !P3 ;  /* 0x00000016b1077207 */ /* 0x000fe40005800000 */
[----:B------:R-:W-:Y:S01]  /*48e0*/  SHF.R.U32.HI R26, RZ, R169, R26 ;  /* 0x000000a9ff1a7219 */ /* 0x000fe2000001161a */
[-C--:B------:R-:W-:Y:S04]  /*48f0*/  IMAD.HI.U32 R22, R3, R68.reuse, RZ ;  /* 0x0000004403167227 */ /* 0x080fe800078e00ff */
[----:B------:R-:W-:Y:S01]  /*4900*/  IMAD.HI.U32 R24, R7, R68, RZ ;  /* 0x0000004407187227 */ /* 0x000fe200078e00ff */
[-C--:B------:R-:W-:Y:S02]  /*4910*/  @P2 SHF.R.U32.HI R3, RZ, R69.reuse, R22 ;  /* 0x00000045ff032219 */ /* 0x080fe40000011616 */
[----:B------:R-:W-:Y:S02]  /*4920*/  SHF.R.U32.HI R22, RZ, R174, R23 ;  /* 0x000000aeff167219 */ /* 0x000fe40000011617 */
[----:B------:R-:W-:Y:S01]  /*4930*/  @P2 SHF.R.U32.HI R7, RZ, R69, R24 ;  /* 0x00000045ff072219 */ /* 0x000fe20000011618 */
[C---:B------:R-:W-:Y:S01]  /*4940*/  IMAD R2, R72.reuse, R3, RZ ;  /* 0x0000000348027224 */ /* 0x040fe200078e02ff */
[----:B------:R-:W-:Y:S02]  /*4950*/  SEL R5, R75, R22, !P0 ;  /* 0x000000164b057207 */ /* 0x000fe40004000000 */
[----:B------:R-:W-:Y:S01]  /*4960*/  SEL R3, R77, R26, !P3 ;  /* 0x0000001a4d037207 */ /* 0x000fe20005800000 */
[----:B------:R-:W-:Y:S01]  /*4970*/  IMAD R4, R72, R7, RZ ;  /* 0x0000000748047224 */ /* 0x000fe200078e02ff */
[C---:B------:R-:W-:Y:S01]  /*4980*/  ISETP.GE.AND P0, PT, R5.reuse, R2, PT ;  /* 0x000000020500720c */ /* 0x040fe20003f06270 */
[----:B------:R-:W-:Y:S03]  /*4990*/  IMAD.HI.U32 R6, R5, R68, RZ ;  /* 0x0000004405067227 */ /* 0x000fe600078e00ff */
[----:B------:R-:W-:Y:S01]  /*49a0*/  ISETP.GE.OR P0, PT, R3, R4, P0 ;  /* 0x000000040300720c */ /* 0x000fe20000706670 */
[----:B------:R-:W-:Y:S01]  /*49b0*/  IMAD.MOV R4, RZ, RZ, -R3 ;  /* 0x000000ffff047224 */ /* 0x000fe200078e0a03 */
[-C--:B------:R-:W-:Y:S03]  /*49c0*/  SHF.R.U32.HI R6, RZ, R69.reuse, R6 ;  /* 0x00000045ff067219 */ /* 0x080fe60000011606 */
[----:B------:R-:W-:Y:S01]  /*49d0*/  IMAD R77, R74, R4, R77 ;  /* 0x000000044a4d7224 */ /* 0x000fe200078e024d */
[----:B------:R-:W-:Y:S05]  /*49e0*/  SEL R15, R5, R6, !P2 ;  /* 0x00000006050f7207 */ /* 0x000fea0005000000 */
[----:B------:R-:W-:Y:S02]  /*49f0*/  IMAD.MOV R6, RZ, RZ, -R15 ;  /* 0x000000ffff067224 */ /* 0x000fe400078e0a0f */
[C---:B------:R-:W-:Y:S04]  /*4a00*/  @!P0 IMAD.HI.U32 R2, R3.reuse, R68, RZ ;  /* 0x0000004403028227 */ /* 0x040fe800078e00ff */
[----:B------:R-:W-:Y:S01]  /*4a10*/  IMAD R6, R72, R6, R5 ;  /* 0x0000000648067224 */ /* 0x000fe200078e0205 */
[----:B------:R-:W-:Y:S04]  /*4a20*/  @!P0 SHF.R.U32.HI R2, RZ, R69, R2 ;  /* 0x00000045ff028219 */ /* 0x000fe80000011602 */
[----:B------:R-:W-:Y:S02]  /*4a30*/  @!P0 SEL R0, R3, R2, !P2 ;  /* 0x0000000203008207 */ /* 0x000fe40005000000 */
[----:B------:R-:W-:Y:S02]  /*4a40*/  IADD3 R2, PT, PT, -R5, RZ, RZ ;  /* 0x000000ff05027210 */ /* 0x000fe40007ffe1ff */
[----:B------:R-:W-:Y:S01]  /*4a50*/  @!P0 IADD3 R8, PT, PT, R15, -R0, RZ ;  /* 0x800000000f088210 */ /* 0x000fe20007ffe0ff */
[----:B------:R-:W-:Y:S02]  /*4a60*/  @!P0 IMAD R0, R7, R6, R0 ;  /* 0x0000000607008224 */ /* 0x000fe400078e0200 */
[----:B------:R-:W-:Y:S02]  /*4a70*/  IMAD R75, R70, R2, R75 ;  /* 0x00000002464b7224 */ /* 0x000fe400078e024b */
[----:B------:R-:W-:Y:S02]  /*4a80*/  @!P0 IMAD R5, R8, R72, R3 ;  /* 0x0000004808058224 */ /* 0x000fe400078e0203 */
[----:B------:R-:W-:Y:S04]  /*4a90*/  @!P0 IMAD.MOV.U32 R3, RZ, RZ, R0 ;  /* 0x000000ffff038224 */ /* 0x000fe800078e0000 */
[----:B------:R-:W-:Y:S02]  /*4aa0*/  IMAD R77, R3, R74, R77 ;  /* 0x0000004a034d7224 */ /* 0x000fe400078e024d */
[----:B------:R-:W-:Y:S07]  /*4ab0*/  IMAD R75, R5, R70, R75 ;  /* 0x00000046054b7224 */ /* 0x000fee00078e024b */
.L_x_78:
[----:B-1----:R-:W-:Y:S01]  /*4ac0*/  @!P1 ISETP.NE.AND P0, PT, R10, 0x1, PT ;  /* 0x000000010a00980c */ /* 0x002fe20003f05270 */
[----:B------:R-:W-:Y:S01]  /*4ad0*/  @!P1 IMAD.HI.U32 R0, R77, R12, RZ ;  /* 0x0000000c4d009227 */ /* 0x000fe200078e00ff */
[----:B------:R-:W-:Y:S01]  /*4ae0*/  @!P1 ISETP.NE.AND P2, PT, R9, 0x1, PT ;  /* 0x000000010900980c */ /* 0x000fe20003f45270 */
[----:B------:R-:W-:Y:S01]  /*4af0*/  ULOP3.LUT UP0, URZ, UR48, 0x1b0, URZ, 0xc0, !UPT ;  /* 0x000001b030ff7892 */ /* 0x000fe2000f80c0ff */
[----:B------:R-:W-:Y:S01]  /*4b00*/  R2UR UR42, R21 ;  /* 0x00000000152a72ca */ /* 0x000fe200000e0000 */
[----:B------:R-:W-:Y:S01]  /*4b10*/  @!P1 IMAD.HI.U32 R3, R75, R11, RZ ;  /* 0x0000000b4b039227 */ /* 0x000fe200078e00ff */
[----:B------:R-:W-:Y:S02]  /*4b20*/  @!P1 SHF.R.U32.HI R0, RZ, R13, R0 ;  /* 0x0000000dff009219 */ /* 0x000fe40000011600 */
[----:B------:R-:W-:Y:S01]  /*4b30*/  R2UR UR41, R20 ;  /* 0x00000000142972ca */ /* 0x000fe200000e0000 */
[----:B------:R-:W-:Y:S01]  /*4b40*/  VIADD R195, R195, 0x1 ;  /* 0x00000001c3c37836 */ /* 0x000fe20000000000 */
[----:B------:R-:W-:Y:S02]  /*4b50*/  @!P1 SHF.R.U32.HI R2, RZ, R14, R3 ;  /* 0x0000000eff029219 */ /* 0x000fe40000011603 */
[----:B------:R-:W-:Y:S02]  /*4b60*/  @!P1 SEL R3, R77, R0, !P2 ;  /* 0x000000004d039207 */ /* 0x000fe40005000000 */
[----:B------:R-:W-:Y:S02]  /*4b70*/  @!P1 SEL R2, R75, R2, !P0 ;  /* 0x000000024b029207 */ /* 0x000fe40004000000 */
[----:B------:R-:W-:Y:S01]  /*4b80*/  @P4 SHF.R.U32.HI R179, RZ, 0x10, R17 ;  /* 0x00000010ffb34819 */ /* 0x000fe20000011611 */
[----:B------:R-:W-:Y:S02]  /*4b90*/  USHF.L.U32 UR42, UR42, 0x7, URZ ;  /* 0x000000072a2a7899 */ /* 0x000fe400080006ff */
[----:B------:R-:W-:Y:S02]  /*4ba0*/  @!P1 IMAD.IADD R0, R2, 0x1, -R3 ;  /* 0x0000000102009824 */ /* 0x000fe400078e0a03 */
[----:B------:R-:W-:Y:S01]  /*4bb0*/  @!P1 IMAD.IADD R2, R3, 0x1, -R2 ;  /* 0x0000000103029824 */ /* 0x000fe200078e0a02 */
[----:B------:R-:W-:Y:S01]  /*4bc0*/  USHF.L.U32 UR41, UR41, 0x7, URZ ;  /* 0x0000000729297899 */ /* 0x000fe200080006ff */
[----:B------:R-:W-:Y:S02]  /*4bd0*/  @!P1 IMAD R77, R0, R9, R77 ;  /* 0x00000009004d9224 */ /* 0x000fe400078e024d */
[----:B------:R-:W-:Y:S01]  /*4be0*/  @!P1 IMAD R75, R2, R10, R75 ;  /* 0x0000000a024b9224 */ /* 0x000fe200078e024b */
[----:B------:R-:W-:Y:S08]  /*4bf0*/  BRA.U !UP0, `(.L_x_79) ;  /* 0x0000000108407547 */ /* 0x000ff0000b800000 */
[----:B------:R-:W1:Y:S01]  /*4c00*/  LDCU.64 UR8, c[0x4][0x80] ;  /* 0x01001000ff0877ac */ /* 0x000e620008000a00 */
[----:B------:R-:W-:Y:S01]  /*4c10*/  MOV R3, 0x0 ;  /* 0x0000000000037802 */ /* 0x000fe20000000f00 */
[----:B------:R-:W-:Y:S02]  /*4c20*/  HFMA2 R12, -RZ, RZ, 0, 5.9604644775390625e-08 ;  /* 0x00000001ff0c7431 */ /* 0x000fe400000001ff */
[----:B------:R-:W-:Y:S02]  /*4c30*/  IMAD.MOV.U32 R8, RZ, RZ, 0x70 ;  /* 0x00000070ff087424 */ /* 0x000fe400078e00ff */
[----:B------:R-:W-:Y:S01]  /*4c40*/  IMAD.MOV.U32 R13, RZ, RZ, RZ ;  /* 0x000000ffff0d7224 */ /* 0x000fe200078e00ff */
[----:B------:R-:W2:Y:S01]  /*4c50*/  LDCU.64 UR6, c[0x4][0x88] ;  /* 0x01001100ff0677ac */ /* 0x000ea20008000a00 */
[----:B------:R-:W3:Y:S01]  /*4c60*/  LDC.64 R2, c[0x4][R3] ;  /* 0x0100000003027b82 */ /* 0x000ee20000000a00 */
[----:B------:R-:W4:Y:S01]  /*4c70*/  LDCU.64 UR4, c[0x4][0x8] ;  /* 0x01000100ff0477ac */ /* 0x000f220008000a00 */
[----:B-1----:R-:W-:Y:S01]  /*4c80*/  MOV R5, UR9 ;  /* 0x0000000900057c02 */ /* 0x002fe20008000f00 */
[----:B------:R-:W-:Y:S01]  /*4c90*/  IMAD.U32 R4, RZ, RZ, UR8 ;  /* 0x00000008ff047e24 */ /* 0x000fe2000f8e00ff */
[----:B--2---:R-:W-:Y:S01]  /*4ca0*/  MOV R7, UR7 ;  /* 0x0000000700077c02 */ /* 0x004fe20008000f00 */
[----:B------:R-:W-:Y:S01]  /*4cb0*/  IMAD.U32 R6, RZ, RZ, UR6 ;  /* 0x00000006ff067e24 */ /* 0x000fe2000f8e00ff */
[----:B----4-:R-:W-:Y:S01]  /*4cc0*/  MOV R11, UR5 ;  /* 0x00000005000b7c02 */ /* 0x010fe20008000f00 */
[----:B------:R-:W-:Y:S02]  /*4cd0*/  IMAD.U32 R10, RZ, RZ, UR4 ;  /* 0x00000004ff0a7e24 */ /* 0x000fe4000f8e00ff */
[----:B------:R-:W-:Y:S07]  /*4ce0*/  LEPC R20, `(.L_x_79) ;  /* 0x000000001014794e */ /* 0x000fee0000000000 */
[----:B---3-5:R-:W-:Y:S05]  /*4cf0*/  CALL.ABS.NOINC R2 ;  /* 0x0000000002007343 */ /* 0x028fea0003c00000 */
.L_x_79:
[----:B------:R-:W-:Y:S01]  /*4d00*/  LOP3.LUT P0, RZ, R192, 0x1b0, RZ, 0xc0, !PT ;  /* 0x000001b0c0ff7812 */ /* 0x000fe2000780c0ff */
[----:B------:R-:W-:Y:S11]  /*4d10*/  BSSY.RECONVERGENT B6, `(.L_x_80) ;  /* 0x0000013000067945 */ /* 0x000ff60003800200 */
[----:B------:R-:W-:Y:S01]  /*4d20*/  @!UPT UIADD3 URZ, UPT, UPT, URZ, URZ, URZ ;  /* 0x000000fffffff290 */ /* 0x000fe2000fffe0ff */
[----:B------:R-:W-:Y:S05]  /*4d30*/  @!P0 BRA `(.L_x_81) ;  /* 0x0000000000408947 */ /* 0x000fea0003800000 */
        /* <DEDUP_REMOVED lines=16> */
.L_x_81:
[----:B------:R-:W-:Y:S05]  /*4e40*/  BSYNC.RECONVERGENT B6 ;  /* 0x0000000000067941 */ /* 0x000fea0003800200 */
.L_x_80:
[----:B------:R-:W-:Y:S01]  /*4e50*/  ISETP.NE.U32.AND P4, PT, R166, RZ, PT ;  /* 0x000000ffa600720c */ /* 0x000fe20003f85070 */
[----:B------:R-:W-:Y:S01]  /*4e60*/  UISETP.NE.AND UP2, UPT, UR50, URZ, UPT ;  /* 0x000000ff3200728c */ /* 0x000fe2000bf45270 */
[----:B------:R-:W-:Y:S01]  /*4e70*/  ISETP.NE.U32.AND P2, PT, RZ, UR38, PT ;  /* 0x00000026ff007c0c */ /* 0x000fe2000bf45070 */
[----:B------:R-:W-:Y:S01]  /*4e80*/  UISETP.NE.U32.AND UP1, UPT, UR44, URZ, UPT ;  /* 0x000000ff2c00728c */ /* 0x000fe2000bf25070 */
[----:B------:R-:W-:Y:S01]  /*4e90*/  ISETP.NE.AND.EX P4, PT, R167, RZ, PT, P4 ;  /* 0x000000ffa700720c */ /* 0x000fe20003f85340 */
[----:B------:R-:W-:Y:S01]  /*4ea0*/  UPLOP3.LUT UP0, UPT, UPT, UPT, UPT, 0x40, 0x4 ;  /* 0x000000000004789c */ /* 0x000fe20003f0e870 */
[----:B------:R-:W-:Y:S01]  /*4eb0*/  ISETP.NE.AND.EX P2, PT, RZ, UR39, PT, P2 ;  /* 0x00000027ff007c0c */ /* 0x000fe2000bf45320 */
[----:B------:R-:W-:Y:S01]  /*4ec0*/  UISETP.NE.AND.EX UP1, UPT, UR45, URZ, UPT, UP1 ;  /* 0x000000ff2d00728c */ /* 0x000fe2000bf25310 */
[----:B------:R-:W-:Y:S04]  /*4ed0*/  PLOP3.LUT P1, PT, PT, PT, UP2, 0x80, 0x8 ;  /* 0x000000000008781c */ /* 0x000fe80003f2f028 */
[----:B------:R-:W-:Y:S06]  /*4ee0*/  @UP2 UPLOP3.LUT UP0, UPT, UPT, UPT, UP1, 0x80, 0x8 ;  /* 0x000000000008289c */ /* 0x000fec0003f0f010 */
[----:B------:R-:W-:Y:S01]  /*4ef0*/  PLOP3.LUT P0, PT, PT, PT, UP0, 0x80, 0x8 ;  /* 0x000000000008781c */ /* 0x000fe20003f0f008 */
[----:B------:R-:W-:Y:S01]  /*4f00*/  @!UPT UIADD3 URZ, UPT, UPT, URZ, URZ, URZ ;  /* 0x000000fffffff290 */ /* 0x000fe2000fffe0ff */
[----:B------:R-:W-:Y:S11]  /*4f10*/  BRA.U !UP1, `(.L_x_82) ;  /* 0x0000000109387547 */ /* 0x000ff6000b800000 */
[----:B------:R-:W-:Y:S01]  /*4f20*/  UISETP.NE.U32.AND UP0, UPT, UR38, URZ, UPT ;  /* 0x000000ff2600728c */ /* 0x000fe2000bf05070 */
[----:B------:R-:W-:Y:S02]  /*4f30*/  HFMA2 R0, -RZ, RZ, 0, 5.9604644775390625e-08 ;  /* 0x00000001ff007431 */ /* 0x000fe400000001ff */
[----:B------:R-:W-:Y:S01]  /*4f40*/  IMAD.MOV.U32 R171, RZ, RZ, 0x1 ;  /* 0x00000001ffab7424 */ /* 0x000fe200078e00ff */
[----:B------:R-:W-:Y:S06]  /*4f50*/  UISETP.NE.AND.EX UP0, UPT, UR39, URZ, UPT, UP0 ;  /* 0x000000ff2700728c */ /* 0x000fec000bf05300 */
[----:B------:R-:W-:Y:S05]  /*4f60*/  PLOP3.LUT P3, PT, PT, PT, UP0, 0x80, 0x8 ;  /* 0x000000000008781c */ /* 0x000fea0003f6f008 */
[----:B------:R-:W1:Y:S01]  /*4f70*/  @UP0 LDCU.64 UR6, c[0x0][0x888] ;  /* 0x00011100ff0607ac */ /* 0x000e620008000a00 */
[----:B------:R-:W-:Y:S07]  /*4f80*/  @UP0 UIMAD UR4, UR36, UR44, URZ ;  /* 0x0000002c240402a4 */ /* 0x000fee000f8e02ff */
[----:B------:R-:W-:Y:S01]  /*4f90*/  @!P3 PRMT R171, R0, 0x7610, R171 ;  /* 0x0000761000abb816 */ /* 0x000fe200000000ab */
[----:B-1----:R-:W-:Y:S03]  /*4fa0*/  @UP0 UIMAD.WIDE UR6, UR4, 0x4, UR6 ;  /* 0x00000004040608a5 */ /* 0x002fe6000f8e0206 */
[----:B------:R-:W1:Y:S03]  /*4fb0*/  @!UP0 LDCU UR4, c[0x0][0x880] ;  /* 0x00011000ff0487ac */ /* 0x000e660008000800 */
[----:B------:R-:W-:Y:S01]  /*4fc0*/  IMAD.U32 R2, RZ, RZ, UR6 ;  /* 0x00000006ff027e24 */ /* 0x000fe2000f8e00ff */
[----:B------:R-:W-:Y:S05]  /*4fd0*/  MOV R3, UR7 ;  /* 0x0000000700037c02 */ /* 0x000fea0008000f00 */
[----:B-----5:R2:W5:Y:S02]  /*4fe0*/  @P3 LDG.E R81, desc[UR46][R2.64] ;  /* 0x0000002e02513981 */ /* 0x020564000c1e1900 */
[----:B-12---:R-:W-:Y:S02]  /*4ff0*/  @!P3 IMAD.U32 R81, RZ, RZ, UR4 ;  /* 0x00000004ff51be24 */ /* 0x006fe4000f8e00ff */
.L_x_82:
[----:B------:R-:W-:Y:S05]  /*5000*/  @!P4 BRA `(.L_x_83) ;  /* 0x000000000020c947 */ /* 0x000fea0003800000 */
[----:B------:R-:W-:Y:S04]  /*5010*/  ISETP.NE.U32.AND P3, PT, R164, RZ, PT ;  /* 0x000000ffa400720c */ /* 0x000fe80003f65070 */
[----:B------:R-:W-:Y:S11]  /*5020*/  ISETP.NE.AND.EX P3, PT, R165, RZ, PT, P3 ;  /* 0x000000ffa500720c */ /* 0x000ff60003f65330 */
[----:B------:R-:W-:Y:S02]  /*5030*/  @!UPT UIADD3 URZ, UPT, UPT, URZ, URZ, URZ ;  /* 0x000000fffffff290 */ /* 0x000fe4000fffe0ff */
[----:B------:R-:W1:Y:S01]  /*5040*/  @P3 LDC.64 R2, c[0x0][0x8a8] ;  /* 0x00022a00ff023b82 */ /* 0x000e620000000a00 */
[----:B------:R-:W-:Y:S04]  /*5050*/  @P3 IMAD R0, R166, UR36, RZ ;  /* 0x00000024a6003c24 */ /* 0x000fe8000f8e02ff */
[----:B-1----:R-:W-:Y:S05]  /*5060*/  @P3 IMAD.WIDE R2, R0, 0x4, R2 ;  /* 0x0000000400023825 */ /* 0x002fea00078e0202 */
[----:B-----5:R1:W5:Y:S02]  /*5070*/  @P3 LDG.E R78, desc[UR46][R2.64] ;  /* 0x0000002e024e3981 */ /* 0x020364000c1e1900 */
[----:B-1----:R-:W2:Y:S02]  /*5080*/  @!P3 LDC R78, c[0x0][0x8a0] ;  /* 0x00022800ff4ebb82 */ /* 0x002ea40000000800 */
.L_x_83:
[----:B-----5:R-:W-:Y:S01]  /*5090*/  FSETP.NEU.AND P4, PT, R81, RZ, PT ;  /* 0x000000ff5100720b */ /* 0x020fe20003f8d000 */
[----:B------:R-:W-:Y:S01]  /*50a0*/  BSSY B1, `(.L_x_84) ;  /* 0x0000047000017945 */ /* 0x000fe20003800000 */
[----:B------:R-:W-:Y:S01]  /*50b0*/  SEL R5, RZ, 0xffffffff, P2 ;  /* 0xffffffffff057807 */ /* 0x000fe20001000000 */
[----:B------:R-:W-:Y:S01]  /*50c0*/  IMAD.MOV.U32 R208, RZ, RZ, 0x1 ;  /* 0x00000001ffd07424 */ /* 0x000fe200078e00ff */
[----:B------:R-:W-:Y:S01]  /*50d0*/  LOP3.LUT P3, RZ, R171, 0xff, RZ, 0xc0, !PT ;  /* 0x000000ffabff7812 */ /* 0x000fe2000786c0ff */
[C---:B------:R-:W-:Y:S01]  /*50e0*/  IMAD R80, R76.reuse, 0x80, R79 ;  /* 0x000000804c507824 */ /* 0x040fe200078e024f */
[----:B------:R-:W-:Y:S02]  /*50f0*/  @P1 SEL R0, RZ, 0xffffffff, P4 ;  /* 0xffffffffff001807 */ /* 0x000fe40002000000 */
[----:B------:R-:W-:Y:S02]  /*5100*/  CS2R R162, SRZ ;  /* 0x0000000000a27805 */ /* 0x000fe4000001ff00 */
[----:B------:R-:W-:Y:S02]  /*5110*/  LEA R3, R181, UR49, 0x3 ;  /* 0x00000031b5037c11 */ /* 0x000fe4000f8e18ff */
[----:B------:R-:W-:Y:S02]  /*5120*/  CS2R R160, SRZ ;  /* 0x0000000000a07805 */ /* 0x000fe4000001ff00 */
[----:B------:R-:W-:Y:S02]  /*5130*/  @P0 SEL R0, R5, R0, !P3 ;  /* 0x0000000005000207 */ /* 0x000fe40005800000 */
[----:B------:R-:W-:Y:S02]  /*5140*/  CS2R R158, SRZ ;  /* 0x00000000009e7805 */ /* 0x000fe4000001ff00 */
[----:B------:R-:W-:Y:S02]  /*5150*/  LEA R207, R76, UR49, 0x3 ;  /* 0x000000314ccf7c11 */ /* 0x000fe4000f8e18ff */
[----:B------:R-:W-:Y:S02]  /*5160*/  CS2R R156, SRZ ;  /* 0x00000000009c7805 */ /* 0x000fe4000001ff00 */
[----:B------:R-:W-:Y:S02]  /*5170*/  @P1 LOP3.LUT R0, R0, 0x1, RZ, 0xc0, !PT ;  /* 0x0000000100001812 */ /* 0x000fe400078ec0ff */
[----:B------:R-:W-:Y:S02]  /*5180*/  CS2R R154, SRZ ;  /* 0x00000000009a7805 */ /* 0x000fe4000001ff00 */
[----:B------:R-:W-:Y:S02]  /*5190*/  SHF.L.U32 R2, R183, 0x1f, RZ ;  /* 0x0000001fb7027819 */ /* 0x000fe400000006ff */
[----:B------:R-:W-:Y:S02]  /*51a0*/  CS2R R152, SRZ ;  /* 0x0000000000987805 */ /* 0x000fe4000001ff00 */
[----:B------:R-:W-:Y:S02]  /*51b0*/  ISETP.NE.U32.OR P6, PT, R0, 0x1, !P1 ;  /* 0x000000010000780c */ /* 0x000fe40004fc5470 */
[----:B------:R-:W-:Y:S02]  /*51c0*/  CS2R R150, SRZ ;  /* 0x0000000000967805 */ /* 0x000fe4000001ff00 */
[----:B------:R-:W-:Y:S02]  /*51d0*/  PLOP3.LUT P2, PT, PT, PT, UP1, 0x80, 0x8 ;  /* 0x000000000008781c */ /* 0x000fe40003f4f018 */
[----:B------:R-:W-:Y:S02]  /*51e0*/  CS2R R148, SRZ ;  /* 0x0000000000947805 */ /* 0x000fe4000001ff00 */
[----:B------:R-:W-:Y:S02]  /*51f0*/  SEL R0, RZ, 0xffffffff, P4 ;  /* 0xffffffffff007807 */ /* 0x000fe40002000000 */
[----:B------:R-:W-:Y:S03]  /*5200*/  P2R R184, PR, RZ, 0x40 ;  /* 0x00000040ffb87803 */ /* 0x000fe60000000000 */
[----:B------:R-:W-:Y:S04]  /*5210*/  @P6 SHF.L.U32 R4, R180, 0x1f, RZ ;  /* 0x0000001fb4046819 */ /* 0x000fe800000006ff */
[----:B------:R-:W-:Y:S01]  /*5220*/  @P2 SEL R0, R5, R0, !P3 ;  /* 0x0000000005002207 */ /* 0x000fe20005800000 */
[----:B------:R-:W1:Y:S03]  /*5230*/  @P6 SYNCS.PHASECHK.TRANS64.TRYWAIT P1, [R3+URZ+0x20], R4 ;  /* 0x00002004030065a7 */ /* 0x000e6600080211ff */
[----:B------:R-:W-:Y:S04]  /*5240*/  LOP3.LUT R0, R0, 0x1, RZ, 0xc0, !PT ;  /* 0x0000000100007812 */ /* 0x000fe800078ec0ff */
[----:B------:R-:W-:Y:S04]  /*5250*/  ISETP.NE.U32.AND P5, PT, R0, 0x1, PT ;  /* 0x000000010000780c */ /* 0x000fe80003fa5070 */
[----:B------:R-:W-:Y:S01]  /*5260*/  P2R R209, PR, RZ, 0x20 ;  /* 0x00000020ffd17803 */ /* 0x000fe20000000000 */
[----:B------:R3:W4:Y:S01]  /*5270*/  SYNCS.PHASECHK.TRANS64.TRYWAIT P0, [R207+URZ+0x70], R2 ;  /* 0x00007002cf0075a7 */ /* 0x00072200080011ff */
[----:B-1----:R-:W-:Y:S01]  /*5280*/  @P6 SEL R208, RZ, 0x1, !P1 ;  /* 0x00000001ffd06807 */ /* 0x002fe20004800000 */
[----:B---3--:R-:W-:Y:S06]  /*5290*/  @!P6 BRA `(.L_x_85) ;  /* 0x00000000009ce947 */ /* 0x008fec0003800000 */
[----:B------:R-:W-:Y:S01]  /*52a0*/  @P5 IMAD R6, R181, 0x2000, R190 ;  /* 0x00002000b5065824 */ /* 0x000fe200078e02be */
[----:B------:R-:W-:Y:S01]  /*52b0*/  ISETP.NE.AND P1, PT, R208, RZ, PT ;  /* 0x000000ffd000720c */ /* 0x000fe20003f25270 */
[----:B------:R-:W-:Y:S01]  /*52c0*/  BSSY B0, `(.L_x_86) ;  /* 0x0000010000007945 */ /* 0x000fe20003800000 */
[----:B------:R-:W-:Y:S01]  /*52d0*/  CS2R R150, SRZ ;  /* 0x0000000000967805 */ /* 0x000fe2000001ff00 */
[--C-:B------:R-:W-:Y:S01]  /*52e0*/  @P5 IMAD R7, R191, -0x10, R6.reuse ;  /* 0xfffffff0bf075824 */ /* 0x100fe200078e0206 */
[----:B------:R-:W-:Y:S01]  /*52f0*/  CS2R R148, SRZ ;  /* 0x0000000000947805 */ /* 0x000fe2000001ff00 */
[----:B------:R-:W-:Y:S01]  /*5300*/  @P5 IMAD R5, R189, -0x10, R6 ;  /* 0xfffffff0bd055824 */ /* 0x000fe200078e0206 */
[----:B------:R-:W-:Y:S01]  /*5310*/  CS2R R158, SRZ ;  /* 0x00000000009e7805 */ /* 0x000fe2000001ff00 */
[----:B------:R-:W-:Y:S01]  /*5320*/  @P5 IMAD R4, R188, 0x10, R7 ;  /* 0x00000010bc045824 */ /* 0x000fe200078e0207 */
[----:B------:R-:W-:Y:S02]  /*5330*/  CS2R R156, SRZ ;  /* 0x00000000009c7805 */ /* 0x000fe4000001ff00 */
[----:B------:R-:W-:Y:S02]  /*5340*/  CS2R R154, SRZ ;  /* 0x00000000009a7805 */ /* 0x000fe4000001ff00 */
[----:B------:R-:W-:Y:S02]  /*5350*/  CS2R R152, SRZ ;  /* 0x0000000000987805 */ /* 0x000fe4000001ff00 */
[----:B------:R-:W-:Y:S02]  /*5360*/  CS2R R162, SRZ ;  /* 0x0000000000a27805 */ /* 0x000fe4000001ff00 */
[----:B------:R-:W-:Y:S01]  /*5370*/  CS2R R160, SRZ ;  /* 0x0000000000a07805 */ /* 0x000fe2000001ff00 */
[----:B------:R-:W-:Y:S06]  /*5380*/  @P1 BRA `(.L_x_87) ;  /* 0x00000000000c1947 */ /* 0x000fec0003800000 */
[----:B------:R-:W-:Y:S04]  /*5390*/  SHF.L.U32 R0, R180, 0x1f, RZ ;  /* 0x0000001fb4007819 */ /* 0x000fe800000006ff */
[----:B------:R-:W1:Y:S02]  /*53a0*/  SYNCS.PHASECHK.TRANS64.TRYWAIT P1, [R3+URZ+0x20], R0 ;  /* 0x00002000030075a7 */ /* 0x000e6400080211ff */
[----:B-1----:R-:W-:Y:S05]  /*53b0*/  @!P1 BRA `(.L_x_88) ;  /* 0x0000003000f09947 */ /* 0x002fea0003800000 */
.L_x_87:
[----:B------:R-:W-:Y:S05]  /*53c0*/  BSYNC B0 ;  /* 0x0000000000007941 */ /* 0x000fea0003800000 */
.L_x_86:
[----:B------:R-:W-:Y:S01]  /*53d0*/  ISETP.NE.AND P1, PT, R209, RZ, PT ;  /* 0x000000ffd100720c */ /* 0x000fe20003f25270 */
[----:B-1----:R-:W-:Y:S02]  /*53e0*/  VIADD R3, R3, 0x30 ;  /* 0x0000003003037836 */ /* 0x002fe40000000000 */
[----:B------:R-:W-:Y:S02]  /*53f0*/  IMAD.U32 R0, RZ, RZ, UR37 ;  /* 0x00000025ff007e24 */ /* 0x000fe4000f8e00ff */
[----:B------:R-:W-:Y:S03]  /*5400*/  VIADD R181, R181, 0x1 ;  /* 0x00000001b5b57836 */ /* 0x000fe60000000000 */
[----:B------:R-:W-:Y:S05]  /*5410*/  PRMT R0, R0, 0x654, R3 ;  /* 0x0000065400007816 */ /* 0x000fea0000000003 */
[----:B------:R1:W3:Y:S04]  /*5420*/  @P1 LDS.128 R148, [R6] ;  /* 0x0000000006941984 */ /* 0x0002e80000000c00 */
[----:B------:R1:W1:Y:S04]  /*5430*/  @P1 LDS.128 R156, [R5+0x20] ;  /* 0x00002000059c1984 */ /* 0x0002680000000c00 */
[----:B------:R1:W1:Y:S04]  /*5440*/  @P1 LDS.128 R152, [R7+0x10] ;  /* 0x0000100007981984 */ /* 0x0002680000000c00 */
[----:B------:R1:W1:Y:S01]  /*5450*/  @P1 LDS.128 R160, [R4+0x10] ;  /* 0x0000100004a01984 */ /* 0x0002620000000c00 */
[C---:B------:R-:W-:Y:S01]  /*5460*/  ISETP.NE.AND P1, PT, R181.reuse, 0x2, PT ;  /* 0x00000002b500780c */ /* 0x040fe20003f25270 */
[----:B------:R-:W-:Y:S01]  /*5470*/  @!PT LDS RZ, [RZ] ;  /* 0x00000000fffff984 */ /* 0x000fe20000000800 */
[----:B------:R-:W-:Y:S01]  /*5480*/  @!PT LDS RZ, [RZ] ;  /* 0x00000000fffff984 */ /* 0x000fe20000000800 */
[----:B------:R-:W-:Y:S01]  /*5490*/  @!PT LDS RZ, [RZ] ;  /* 0x00000000fffff984 */ /* 0x000fe20000000800 */
[----:B------:R-:W-:Y:S01]  /*54a0*/  @!PT LDS RZ, [RZ] ;  /* 0x00000000fffff984 */ /* 0x000fe20000000800 */
[----:B------:R5:W-:Y:S06]  /*54b0*/  MEMBAR.ALL.CTA ;  /* 0x0000000000007992 */ /* 0x000bec0000008000 */
[----:B-----5:R-:W5:Y:S01]  /*54c0*/  FENCE.VIEW.ASYNC.S ;  /* 0x00000000000073c6 */ /* 0x020f620000000000 */
[----:B------:R-:W-:Y:S02]  /*54d0*/  SEL R3, RZ, 0x1, P1 ;  /* 0x00000001ff037807 */ /* 0x000fe40000800000 */
[----:B------:R-:W-:Y:S02]  /*54e0*/  SEL R181, R181, RZ, P1 ;  /* 0x000000ffb5b57207 */ /* 0x000fe40000800000 */
[----:B------:R-:W-:Y:S01]  /*54f0*/  LOP3.LUT R180, R180, R3, RZ, 0x3c, !PT ;  /* 0x00000003b4b47212 */ /* 0x000fe200078e3cff */
[----:B-----5:R1:W-:Y:S06]  /*5500*/  SYNCS.ARRIVE.TRANS64.RED.A1T0 RZ, [R0+URZ], RZ ;  /* 0x000000ff00ff79a7 */ /* 0x0203ec00081004ff */
.L_x_85:
[----:B------:R-:W-:Y:S05]  /*5510*/  BSYNC B1 ;  /* 0x0000000000017941 */ /* 0x000fea0003800000 */
.L_x_84:
[----:B-1----:R-:W-:Y:S04]  /*5520*/  SHF.R.U32.HI R0, RZ, 0x15, R80 ;  /* 0x00000015ff007819 */ /* 0x002fe80000011650 */
[----:B------:R-:W-:Y:S01]  /*5530*/  LOP3.LUT P1, RZ, R0, 0x3, R173, 0x48, !PT ;  /* 0x0000000300ff7812 */ /* 0x000fe200078248ad */
[----:B------:R-:W-:Y:S01]  /*5540*/  @!UPT UIADD3 URZ, UPT, UPT, URZ, URZ, URZ ;  /* 0x000000fffffff290 */ /* 0x000fe2000fffe0ff */
[----:B----4-:R-:W-:Y:S11]  /*5550*/  @P0 BRA `(.L_x_89) ;  /* 0x0000000000080947 */ /* 0x010ff60003800000 */
[----:B------:R-:W1:Y:S02]  /*5560*/  SYNCS.PHASECHK.TRANS64.TRYWAIT P0, [R207+URZ+0x70], R2 ;  /* 0x00007002cf0075a7 */ /* 0x000e6400080011ff */
[----:B-1----:R-:W-:Y:S05]  /*5570*/  @!P0 BRA `(.L_x_90) ;  /* 0x0000003000948947 */ /* 0x002fea0003800000 */
.L_x_89:
[----:B------:R-:W-:Y:S04]  /*5580*/  BSSY.RECONVERGENT B6, `(.L_x_91) ;  /* 0x0000012000067945 */ /* 0x000fe80003800200 */
[----:B------:R-:W-:Y:S05]  /*5590*/  @!P1 BRA `(.L_x_92) ;  /* 0x0000000000409947 */ /* 0x000fea0003800000 */
[----:B------:R-:W4:Y:S01]  /*55a0*/  LDCU.64 UR8, c[0x4][0x70] ;  /* 0x01000e00ff0877ac */ /* 0x000f220008000a00 */
[----:B------:R-:W-:Y:S01]  /*55b0*/  MOV R3, 0x0 ;  /* 0x0000000000037802 */ /* 0x000fe20000000f00 */
[----:B------:R-:W-:Y:S02]  /*55c0*/  HFMA2 R12, -RZ, RZ, 0, 5.9604644775390625e-08 ;  /* 0x00000001ff0c7431 */ /* 0x000fe400000001ff */
[----:B------:R-:W-:Y:S02]  /*55d0*/  IMAD.MOV.U32 R8, RZ, RZ, 0x192 ;  /* 0x00000192ff087424 */ /* 0x000fe400078e00ff */
[----:B------:R-:W-:Y:S01]  /*55e0*/  IMAD.MOV.U32 R13, RZ, RZ, RZ ;  /* 0x000000ffff0d7224 */ /* 0x000fe200078e00ff */
[----:B------:R-:W5:Y:S01]  /*55f0*/  LDCU.64 UR6, c[0x4][0x78] ;  /* 0x01000f00ff0677ac */ /* 0x000f620008000a00 */
[----:B-1----:R-:W1:Y:S01]  /*5600*/  LDC.64 R2, c[0x4][R3] ;  /* 0x0100000003027b82 */ /* 0x002e620000000a00 */
[----:B------:R-:W2:Y:S01]  /*5610*/  LDCU.64 UR4, c[0x4][0x10] ;  /* 0x01000200ff0477ac */ /* 0x000ea20008000a00 */
[----:B----4-:R-:W-:Y:S01]  /*5620*/  MOV R5, UR9 ;  /* 0x0000000900057c02 */ /* 0x010fe20008000f00 */
[----:B------:R-:W-:Y:S01]  /*5630*/  IMAD.U32 R4, RZ, RZ, UR8 ;  /* 0x00000008ff047e24 */ /* 0x000fe2000f8e00ff */
[----:B-----5:R-:W-:Y:S01]  /*5640*/  MOV R7, UR7 ;  /* 0x0000000700077c02 */ /* 0x020fe20008000f00 */
[----:B------:R-:W-:Y:S01]  /*5650*/  IMAD.U32 R6, RZ, RZ, UR6 ;  /* 0x00000006ff067e24 */ /* 0x000fe2000f8e00ff */
[----:B--2---:R-:W-:Y:S01]  /*5660*/  MOV R11, UR5 ;  /* 0x00000005000b7c02 */ /* 0x004fe20008000f00 */
[----:B------:R-:W-:Y:S02]  /*5670*/  IMAD.U32 R10, RZ, RZ, UR4 ;  /* 0x00000004ff0a7e24 */ /* 0x000fe4000f8e00ff */
[----:B------:R-:W-:Y:S07]  /*5680*/  LEPC R20, `(.L_x_92) ;  /* 0x000000001014794e */ /* 0x000fee0000000000 */
[----:B-1-3--:R-:W-:Y:S05]  /*5690*/  CALL.ABS.NOINC R2 ;  /* 0x0000000002007343 */ /* 0x00afea0003c00000 */
.L_x_92:
[----:B------:R-:W-:Y:S05]  /*56a0*/  BSYNC.RECONVERGENT B6 ;  /* 0x0000000000067941 */ /* 0x000fea0003800200 */
.L_x_91:
[-C--:B---3--:R-:W-:Y:S01]  /*56b0*/  F2FP.F16.E5M2.UNPACK_B R83, R148.reuse ;  /* 0x00000094ff53723e */ /* 0x088fe200020004ff */
[----:B------:R-:W-:Y:S05]  /*56c0*/  WARPSYNC.ALL ;  /* 0x0000000000007948 */ /* 0x000fea0003800000 */
[----:B------:R-:W-:Y:S01]  /*56d0*/  R2UR UR4, R80 ;  /* 0x00000000500472ca */ /* 0x000fe200000e0000 */
[--C-:B------:R-:W-:Y:S01]  /*56e0*/  HADD2.F32 R82, -RZ, R83.reuse.H0_H0 ;  /* 0x20000053ff527230 */ /* 0x100fe20000004100 */
[----:B------:R-:W-:Y:S01]  /*56f0*/  F2FP.F16.E5M2.UNPACK_B R85, R148.H1 ;  /* 0x00000094ff55723e */ /* 0x000fe200030004ff */
[----:B------:R-:W-:Y:S01]  /*5700*/  HADD2.F32 R83, -RZ, R83.H1_H1 ;  /* 0x30000053ff537230 */ /* 0x000fe20000004100 */
[-C--:B------:R-:W-:Y:S01]  /*5710*/  F2FP.F16.E5M2.UNPACK_B R87, R149.reuse ;  /* 0x00000095ff57723e */ /* 0x080fe200020004ff */
[----:B------:R-:W-:Y:S01]  /*5720*/  BSSY.RECONVERGENT B0, `(.L_x_93) ;  /* 0x000011d000007945 */ /* 0x000fe20003800200 */
[----:B------:R-:W-:Y:S01]  /*5730*/  F2FP.F16.E5M2.UNPACK_B R89, R149.H1 ;  /* 0x00000095ff59723e */ /* 0x000fe200030004ff */
[----:B------:R-:W-:Y:S01]  /*5740*/  HADD2.F32 R84, -RZ, R85.H0_H0 ;  /* 0x20000055ff547230 */ /* 0x000fe20000004100 */
[-C--:B------:R-:W-:Y:S01]  /*5750*/  F2FP.F16.E5M2.UNPACK_B R91, R150.reuse ;  /* 0x00000096ff5b723e */ /* 0x080fe200020004ff */
[----:B------:R-:W-:Y:S01]  /*5760*/  HADD2.F32 R88, -RZ, R87.H1_H1 ;  /* 0x30000057ff587230 */ /* 0x000fe20000004100 */
[----:B------:R-:W-:Y:S01]  /*5770*/  F2FP.F16.E5M2.UNPACK_B R93, R150.H1 ;  /* 0x00000096ff5d723e */ /* 0x000fe200030004ff */
[----:B------:R-:W-:Y:S01]  /*5780*/  HADD2.F32 R86, -RZ, R85.H1_H1 ;  /* 0x30000055ff567230 */ /* 0x000fe20000004100 */
[-C--:B------:R-:W-:Y:S01]  /*5790*/  F2FP.F16.E5M2.UNPACK_B R95, R151.reuse ;  /* 0x00000097ff5f723e */ /* 0x080fe200020004ff */
[----:B------:R-:W2:Y:S01]  /*57a0*/  LDTM.x64 R4, tmem[UR4] ;  /* 0x00000004000479ee */ /* 0x000ea20008340000 */
[----:B------:R-:W-:Y:S01]  /*57b0*/  F2FP.F16.E5M2.UNPACK_B R97, R151.H1 ;  /* 0x00000097ff61723e */ /* 0x000fe200030004ff */
[----:B------:R-:W-:Y:S01]  /*57c0*/  HADD2.F32 R85, -RZ, R87.H0_H0 ;  /* 0x20000057ff557230 */ /* 0x000fe20000004100 */
[-C--:B------:R-:W-:Y:S01]  /*57d0*/  F2FP.F16.E5M2.UNPACK_B R99, R152.reuse ;  /* 0x00000098ff63723e */ /* 0x080fe200020004ff */
[----:B------:R-:W-:Y:S01]  /*57e0*/  HADD2.F32 R87, -RZ, R89.H0_H0 ;  /* 0x20000059ff577230 */ /* 0x000fe20000004100 */
[----:B------:R-:W-:Y:S01]  /*57f0*/  F2FP.F16.E5M2.UNPACK_B R101, R152.H1 ;  /* 0x00000098ff65723e */ /* 0x000fe200030004ff */
[----:B------:R-:W-:Y:S01]  /*5800*/  HADD2.F32 R92, -RZ, R91.H1_H1 ;  /* 0x3000005bff5c7230 */ /* 0x000fe20000004100 */
[----:B------:R-:W-:Y:S01]  /*5810*/  ISETP.NE.AND P6, PT, R184, RZ, PT ;  /* 0x000000ffb800720c */ /* 0x000fe20003fc5270 */
[----:B------:R-:W-:Y:S01]  /*5820*/  HADD2.F32 R96, -RZ, R95.H1_H1 ;  /* 0x3000005fff607230 */ /* 0x000fe20000004100 */
[----:B------:R-:W-:Y:S01]  /*5830*/  SHF.L.U32 R211, R176, 0x4, RZ ;  /* 0x00000004b0d37819 */ /* 0x000fe200000006ff */
[----:B------:R-:W-:Y:S01]  /*5840*/  HADD2.F32 R100, -RZ, R99.H1_H1 ;  /* 0x30000063ff647230 */ /* 0x000fe20000004100 */
[----:B------:R-:W-:Y:S01]  /*5850*/  SHF.L.U32 R219, R175, 0x4, RZ ;  /* 0x00000004afdb7819 */ /* 0x000fe200000006ff */
[----:B------:R-:W-:Y:S01]  /*5860*/  HADD2.F32 R90, -RZ, R89.H1_H1 ;  /* 0x30000059ff5a7230 */ /* 0x000fe20000004100 */
[C---:B------:R-:W-:Y:S01]  /*5870*/  IADD3 R204, PT, PT, R190.reuse, R211, RZ ;  /* 0x000000d3becc7210 */ /* 0x040fe20007ffe0ff */
[----:B------:R-:W-:Y:S01]  /*5880*/  HADD2.F32 R89, -RZ, R91.H0_H0 ;  /* 0x2000005bff597230 */ /* 0x000fe20000004100 */
[----:B------:R-:W-:Y:S01]  /*5890*/  IADD3 R206, PT, PT, R190, R219, RZ ;  /* 0x000000dbbece7210 */ /* 0x000fe20007ffe0ff */
[--C-:B------:R-:W-:Y:S01]  /*58a0*/  HADD2.F32 R91, -RZ, R93.reuse.H0_H0 ;  /* 0x2000005dff5b7230 */ /* 0x100fe20000004100 */
[----:B------:R-:W-:Y:S01]  /*58b0*/  SHF.L.U32 R217, R188, 0x4, RZ ;  /* 0x00000004bcd97819 */ /* 0x000fe200000006ff */
[----:B------:R-:W-:Y:S01]  /*58c0*/  HADD2.F32 R94, -RZ, R93.H1_H1 ;  /* 0x3000005dff5e7230 */ /* 0x000fe20000004100 */
[-C--:B------:R-:W-:Y:S01]  /*58d0*/  F2FP.F16.E5M2.UNPACK_B R103, R153.reuse ;  /* 0x00000099ff67723e */ /* 0x080fe200020004ff */
[----:B------:R-:W-:Y:S01]  /*58e0*/  HADD2.F32 R93, -RZ, R95.H0_H0 ;  /* 0x2000005fff5d7230 */ /* 0x000fe20000004100 */
[----:B------:R-:W-:Y:S01]  /*58f0*/  IADD3 R205, PT, PT, R217, R204, RZ ;  /* 0x000000ccd9cd7210 */ /* 0x000fe20007ffe0ff */
[----:B------:R-:W-:Y:S01]  /*5900*/  HADD2.F32 R95, -RZ, R97.H0_H0 ;  /* 0x20000061ff5f7230 */ /* 0x000fe20000004100 */
[----:B------:R-:W-:Y:S01]  /*5910*/  F2FP.F16.E5M2.UNPACK_B R105, R153.H1 ;  /* 0x00000099ff69723e */ /* 0x000fe200030004ff */
[C---:B--2---:R-:W-:Y:S01]  /*5920*/  FMUL R0, R78.reuse, R4 ;  /* 0x000000044e007220 */ /* 0x044fe20000400000 */
[C---:B-1----:R-:W-:Y:S01]  /*5930*/  FMUL R2, R78.reuse, R5 ;  /* 0x000000054e027220 */ /* 0x042fe20000400000 */
[C---:B------:R-:W-:Y:S01]  /*5940*/  FMUL R4, R78.reuse, R8 ;  /* 0x000000084e047220 */ /* 0x040fe20000400000 */
[C---:B------:R-:W-:Y:S01]  /*5950*/  FMUL R5, R78.reuse, R9 ;  /* 0x000000094e057220 */ /* 0x040fe20000400000 */
[C---:B------:R-:W-:Y:S01]  /*5960*/  FFMA R0, R81.reuse, R82, R0 ;  /* 0x0000005251007223 */ /* 0x040fe20000000000 */
[C---:B------:R-:W-:Y:S01]  /*5970*/  FFMA R2, R81.reuse, R83, R2 ;  /* 0x0000005351027223 */ /* 0x040fe20000000002 */
[C---:B------:R-:W-:Y:S01]  /*5980*/  FMUL R8, R78.reuse, R12 ;  /* 0x0000000c4e087220 */ /* 0x040fe20000400000 */
[C---:B------:R-:W-:Y:S01]  /*5990*/  FMUL R9, R78.reuse, R13 ;  /* 0x0000000d4e097220 */ /* 0x040fe20000400000 */
[C---:B------:R-:W-:Y:S01]  /*59a0*/  FMUL R12, R78.reuse, R16 ;  /* 0x000000104e0c7220 */ /* 0x040fe20000400000 */
[C---:B------:R-:W-:Y:S01]  /*59b0*/  FMUL R13, R78.reuse, R17 ;  /* 0x000000114e0d7220 */ /* 0x040fe20000400000 */
[C---:B------:R-:W-:Y:S01]  /*59c0*/  FMUL R16, R78.reuse, R20 ;  /* 0x000000144e107220 */ /* 0x040fe20000400000 */
[C---:B------:R-:W-:Y:S01]  /*59d0*/  FMUL R17, R78.reuse, R21 ;  /* 0x000000154e117220 */ /* 0x040fe20000400000 */
[----:B------:R-:W-:Y:S02]  /*59e0*/  HADD2.F32 R104, -RZ, R103.H1_H1 ;  /* 0x30000067ff687230 */ /* 0x000fe40000004100 */
[C---:B------:R-:W-:Y:S01]  /*59f0*/  FMUL R20, R78.reuse, R24 ;  /* 0x000000184e147220 */ /* 0x040fe20000400000 */
[C---:B------:R-:W-:Y:S01]  /*5a00*/  FMUL R21, R78.reuse, R25 ;  /* 0x000000194e157220 */ /* 0x040fe20000400000 */
[C---:B------:R-:W-:Y:S01]  /*5a10*/  FMUL R24, R78.reuse, R28 ;  /* 0x0000001c4e187220 */ /* 0x040fe20000400000 */
[C---:B------:R-:W-:Y:S01]  /*5a20*/  FMUL R25, R78.reuse, R29 ;  /* 0x0000001d4e197220 */ /* 0x040fe20000400000 */
[C---:B------:R-:W-:Y:S01]  /*5a30*/  FMUL R28, R78.reuse, R32 ;  /* 0x000000204e1c7220 */ /* 0x040fe20000400000 */
[C---:B------:R-:W-:Y:S01]  /*5a40*/  FMUL R29, R78.reuse, R33 ;  /* 0x000000214e1d7220 */ /* 0x040fe20000400000 */
[C---:B------:R-:W-:Y:S01]  /*5a50*/  FMUL R32, R78.reuse, R36 ;  /* 0x000000244e207220 */ /* 0x040fe20000400000 */
[----:B------:R-:W-:Y:S01]  /*5a60*/  F2FP.F16.E5M2.UNPACK_B R107, R154 ;  /* 0x0000009aff6b723e */ /* 0x000fe200020004ff */
[C---:B------:R-:W-:Y:S01]  /*5a70*/  FMUL R33, R78.reuse, R37 ;  /* 0x000000254e217220 */ /* 0x040fe20000400000 */
[C---:B------:R-:W-:Y:S01]  /*5a80*/  FMUL R36, R78.reuse, R40 ;  /* 0x000000284e247220 */ /* 0x040fe20000400000 */
[----:B------:R-:W-:Y:S01]  /*5a90*/  F2FP.F16.E5M2.UNPACK_B R109, R154.H1 ;  /* 0x0000009aff6d723e */ /* 0x000fe200030004ff */
[C---:B------:R-:W-:Y:S01]  /*5aa0*/  FMUL R37, R78.reuse, R41 ;  /* 0x000000294e257220 */ /* 0x040fe20000400000 */
[----:B------:R-:W-:Y:S02]  /*5ab0*/  HADD2.F32 R108, -RZ, R107.H1_H1 ;  /* 0x3000006bff6c7230 */ /* 0x000fe40000004100 */
        /* <DEDUP_REMOVED lines=26> */
[C---:B------:R-:W-:Y:S01]  /*5c60*/  FFMA R3, R81.reuse, R84, R3 ;  /* 0x0000005451037223 */ /* 0x040fe20000000003 */
[C---:B------:R-:W-:Y:S01]  /*5c70*/  FFMA R7, R81.reuse, R86, R7 ;  /* 0x0000005651077223 */ /* 0x040fe20000000007 */
[----:B------:R-:W-:Y:S01]  /*5c80*/  F2FP.F16.E5M2.UNPACK_B R127, R159 ;  /* 0x0000009fff7f723e */ /* 0x000fe200020004ff */
[C---:B------:R-:W-:Y:S01]  /*5c90*/  FFMA R4, R81.reuse, R85, R4 ;  /* 0x0000005551047223 */ /* 0x040fe20000000004 */
[C---:B------:R-:W-:Y:S01]  /*5ca0*/  FFMA R5, R81.reuse, R88, R5 ;  /* 0x0000005851057223 */ /* 0x040fe20000000005 */
[----:B------:R-:W-:Y:S01]  /*5cb0*/  F2FP.F16.E5M2.UNPACK_B R129, R159.H1 ;  /* 0x0000009fff81723e */ /* 0x000fe200030004ff */
[----:B------:R-:W-:Y:S01]  /*5cc0*/  FFMA R6, R81, R87, R6 ;  /* 0x0000005751067223 */ /* 0x000fe20000000006 */
[----:B------:R-:W-:Y:S01]  /*5cd0*/  F2FP.SATFINITE.E5M2.F32.PACK_AB_MERGE_C R185, R7, R3, RZ ;  /* 0x0000000307b9723e */ /* 0x000fe200048060ff */
[----:B------:R-:W-:Y:S02]  /*5ce0*/  HADD2.F32 R124, -RZ, R123.H1_H1 ;  /* 0x3000007bff7c7230 */ /* 0x000fe40000004100 */
[----:B------:R-:W-:Y:S01]  /*5cf0*/  FMUL R11, R78, R11 ;  /* 0x0000000b4e0b7220 */ /* 0x000fe20000400000 */
[----:B------:R-:W-:Y:S01]  /*5d00*/  HADD2.F32 R128, -RZ, R127.H1_H1 ;  /* 0x3000007fff807230 */ /* 0x000fe20000004100 */
[----:B------:R-:W-:Y:S01]  /*5d10*/  F2FP.SATFINITE.E5M2.F32.PACK_AB_MERGE_C R184, R2, R0, R185 ;  /* 0x0000000002b8723e */ /* 0x000fe200048060b9 */
[C---:B------:R-:W-:Y:S01]  /*5d20*/  FMUL R10, R78.reuse, R14 ;  /* 0x0000000e4e0a7220 */ /* 0x040fe20000400000 */
[C---:B------:R-:W-:Y:S01]  /*5d30*/  FFMA R11, R81.reuse, R90, R11 ;  /* 0x0000005a510b7223 */ /* 0x040fe2000000000b */
[C---:B------:R-:W-:Y:S01]  /*5d40*/  FFMA R8, R81.reuse, R89, R8 ;  /* 0x0000005951087223 */ /* 0x040fe20000000008 */
[----:B------:R-:W-:Y:S01]  /*5d50*/  FFMA R9, R81, R92, R9 ;  /* 0x0000005c51097223 */ /* 0x000fe20000000009 */
[----:B------:R-:W-:Y:S01]  /*5d60*/  F2FP.F16.E5M2.UNPACK_B R131, R160 ;  /* 0x000000a0ff83723e */ /* 0x000fe200020004ff */
[----:B------:R-:W-:Y:S01]  /*5d70*/  HADD2.F32 R98, -RZ, R97.H1_H1 ;  /* 0x30000061ff627230 */ /* 0x000fe20000004100 */
[----:B------:R-:W-:Y:S01]  /*5d80*/  F2FP.SATFINITE.E5M2.F32.PACK_AB_MERGE_C R186, R11, R6, RZ ;  /* 0x000000060bba723e */ /* 0x000fe200048060ff */
[----:B------:R-:W-:Y:S01]  /*5d90*/  FFMA R10, R81, R91, R10 ;  /* 0x0000005b510a7223 */ /* 0x000fe2000000000a */
[----:B------:R-:W-:Y:S02]  /*5da0*/  HADD2.F32 R97, -RZ, R99.H0_H0 ;  /* 0x20000063ff617230 */ /* 0x000fe40000004100 */
[C---:B------:R-:W-:Y:S01]  /*5db0*/  FMUL R15, R78.reuse, R15 ;  /* 0x0000000f4e0f7220 */ /* 0x040fe20000400000 */
[----:B------:R-:W-:Y:S01]  /*5dc0*/  F2FP.SATFINITE.E5M2.F32.PACK_AB_MERGE_C R185, R5, R4, R186 ;  /* 0x0000000405b9723e */ /* 0x000fe200048060ba */
[----:B------:R-:W-:Y:S02]  /*5dd0*/  HADD2.F32 R132, -RZ, R131.H1_H1 ;  /* 0x30000083ff847230 */ /* 0x000fe40000004100 */
[C---:B------:R-:W-:Y:S01]  /*5de0*/  FMUL R14, R78.reuse, R18 ;  /* 0x000000124e0e7220 */ /* 0x040fe20000400000 */
[C---:B------:R-:W-:Y:S01]  /*5df0*/  FFMA R15, R81.reuse, R94, R15 ;  /* 0x0000005e510f7223 */ /* 0x040fe2000000000f */
[C---:B------:R-:W-:Y:S01]  /*5e00*/  FFMA R12, R81.reuse, R93, R12 ;  /* 0x0000005d510c7223 */ /* 0x040fe2000000000c */
[----:B------:R-:W-:Y:S01]  /*5e10*/  FFMA R13, R81, R96, R13 ;  /* 0x00000060510d7223 */ /* 0x000fe2000000000d */
[----:B------:R-:W-:Y:S01]  /*5e20*/  F2FP.F16.E5M2.UNPACK_B R133, R160.H1 ;  /* 0x000000a0ff85723e */ /* 0x000fe200030004ff */
[--C-:B------:R-:W-:Y:S01]  /*5e30*/  HADD2.F32 R99, -RZ, R101.reuse.H0_H0 ;  /* 0x20000065ff637230 */ /* 0x100fe20000004100 */
[----:B------:R-:W-:Y:S01]  /*5e40*/  F2FP.SATFINITE.E5M2.F32.PACK_AB_MERGE_C R186, R15, R10, RZ ;  /* 0x0000000a0fba723e */ /* 0x000fe200048060ff */
[----:B------:R-:W-:Y:S01]  /*5e50*/  FFMA R14, R81, R95, R14 ;  /* 0x0000005f510e7223 */ /* 0x000fe2000000000e */
[C---:B------:R-:W-:Y:S01]  /*5e60*/  FMUL R19, R78.reuse, R19 ;  /* 0x000000134e137220 */ /* 0x040fe20000400000 */
[----:B------:R-:W-:Y:S01]  /*5e70*/  HADD2.F32 R102, -RZ, R101.H1_H1 ;  /* 0x30000065ff667230 */ /* 0x000fe20000004100 */
[----:B------:R-:W-:Y:S01]  /*5e80*/  F2FP.SATFINITE.E5M2.F32.PACK_AB_MERGE_C R186, R9, R8, R186 ;  /* 0x0000000809ba723e */ /* 0x000fe200048060ba */
[----:B------:R-:W-:Y:S02]  /*5e90*/  HADD2.F32 R101, -RZ, R103.H0_H0 ;  /* 0x20000067ff657230 */ /* 0x000fe40000004100 */
[C---:B------:R-:W-:Y:S01]  /*5ea0*/  FFMA R19, R81.reuse, R98, R19 ;  /* 0x0000006251137223 */ /* 0x040fe20000000013 */
[C---:B------:R-:W-:Y:S01]  /*5eb0*/  FFMA R16, R81.reuse, R97, R16 ;  /* 0x0000006151107223 */ /* 0x040fe20000000010 */
[----:B------:R-:W-:Y:S01]  /*5ec0*/  FFMA R17, R81, R100, R17 ;  /* 0x0000006451117223 */ /* 0x000fe20000000011 */
[C---:B------:R-:W-:Y:S01]  /*5ed0*/  FMUL R18, R78.reuse, R22 ;  /* 0x000000164e127220 */ /* 0x040fe20000400000 */
[----:B------:R-:W-:Y:S01]  /*5ee0*/  F2FP.F16.E5M2.UNPACK_B R135, R161 ;  /* 0x000000a1ff87723e */ /* 0x000fe200020004ff */
        /* <DEDUP_REMOVED lines=10> */
[----:B------:R1:W-:Y:S01]  /*5f90*/  STS.128 [R172+UR49+0x4200], R184 ;  /* 0x004200b8ac007988 */ /* 0x0003e20008000c31 */
[----:B------:R-:W-:Y:S01]  /*5fa0*/  HADD2.F32 R136, -RZ, R135.H1_H1 ;  /* 0x30000087ff887230 */ /* 0x000fe20000004100 */
[----:B------:R-:W-:Y:S01]  /*5fb0*/  F2FP.SATFINITE.E5M2.F32.PACK_AB_MERGE_C R196, R23, R18, RZ ;  /* 0x0000001217c4723e */ /* 0x000fe200048060ff */
[C---:B------:R-:W-:Y:S01]  /*5fc0*/  FMUL R22, R78.reuse, R26 ;  /* 0x0000001a4e167220 */ /* 0x040fe20000400000 */
[C---:B------:R-:W-:Y:S01]  /*5fd0*/  FMUL R27, R78.reuse, R27 ;  /* 0x0000001b4e1b7220 */ /* 0x040fe20000400000 */
[--C-:B------:R-:W-:Y:S01]  /*5fe0*/  HADD2.F32 R107, -RZ, R109.reuse.H0_H0 ;  /* 0x2000006dff6b7230 */ /* 0x100fe20000004100 */
[----:B------:R-:W-:Y:S01]  /*5ff0*/  F2FP.SATFINITE.E5M2.F32.PACK_AB_MERGE_C R196, R17, R16, R196 ;  /* 0x0000001011c4723e */ /* 0x000fe200048060c4 */
[C---:B------:R-:W-:Y:S01]  /*6000*/  FFMA R22, R81.reuse, R103, R22 ;  /* 0x0000006751167223 */ /* 0x040fe20000000016 */
[C---:B------:R-:W-:Y:S01]  /*6010*/  FFMA R27, R81.reuse, R106, R27 ;  /* 0x0000006a511b7223 */ /* 0x040fe2000000001b */
[C---:B------:R-:W-:Y:S01]  /*6020*/  FFMA R24, R81.reuse, R105, R24 ;  /* 0x0000006951187223 */ /* 0x040fe20000000018 */
[----:B------:R-:W-:Y:S01]  /*6030*/  F2FP.F16.E5M2.UNPACK_B R137, R161.H1 ;  /* 0x000000a1ff89723e */ /* 0x000fe200030004ff */
[----:B------:R-:W-:Y:S02]  /*6040*/  HADD2.F32 R110, -RZ, R109.H1_H1 ;  /* 0x3000006dff6e7230 */ /* 0x000fe40000004100 */
[----:B------:R-:W-:Y:S01]  /*6050*/  FFMA R25, R81, R108, R25 ;  /* 0x0000006c51197223 */ /* 0x000fe20000000019 */
[----:B------:R-:W-:Y:S01]  /*6060*/  F2FP.SATFINITE.E5M2.F32.PACK_AB_MERGE_C R197, R27, R22, RZ ;  /* 0x000000161bc5723e */ /* 0x000fe200048060ff */
[----:B------:R-:W-:Y:S02]  /*6070*/  HADD2.F32 R109, -RZ, R111.H0_H0 ;  /* 0x2000006fff6d7230 */ /* 0x000fe40000004100 */
[C---:B------:R-:W-:Y:S01]  /*6080*/  FMUL R26, R78.reuse, R30 ;  /* 0x0000001e4e1a7220 */ /* 0x040fe20000400000 */
[C---:B------:R-:W-:Y:S01]  /*6090*/  FMUL R31, R78.reuse, R31 ;  /* 0x0000001f4e1f7220 */ /* 0x040fe20000400000 */
[--C-:B------:R-:W-:Y:S01]  /*60a0*/  HADD2.F32 R111, -RZ, R113.reuse.H0_H0 ;  /* 0x20000071ff6f7230 */ /* 0x100fe20000004100 */
[----:B------:R-:W-:Y:S01]  /*60b0*/  F2FP.SATFINITE.E5M2.F32.PACK_AB_MERGE_C R197, R21, R20, R197 ;  /* 0x0000001415c5723e */ /* 0x000fe200048060c5 */
[C---:B------:R-:W-:Y:S01]  /*60c0*/  FFMA R26, R81.reuse, R107, R26 ;  /* 0x0000006b511a7223 */ /* 0x040fe2000000001a */
[C---:B------:R-:W-:Y:S01]  /*60d0*/  FFMA R31, R81.reuse, R110, R31 ;  /* 0x0000006e511f7223 */ /* 0x040fe2000000001f */
[C---:B------:R-:W-:Y:S01]  /*60e0*/  FFMA R28, R81.reuse, R109, R28 ;  /* 0x0000006d511c7223 */ /* 0x040fe2000000001c */
[----:B------:R-:W-:Y:S01]  /*60f0*/  F2FP.F16.E5M2.UNPACK_B R139, R162 ;  /* 0x000000a2ff8b723e */ /* 0x000fe200020004ff */
[----:B------:R-:W-:Y:S02]  /*6100*/  HADD2.F32 R114, -RZ, R113.H1_H1 ;  /* 0x30000071ff727230 */ /* 0x000fe40000004100 */
[----:B------:R-:W-:Y:S01]  /*6110*/  FFMA R29, R81, R112, R29 ;  /* 0x00000070511d7223 */ /* 0x000fe2000000001d */
[----:B------:R-:W-:Y:S01]  /*6120*/  F2FP.SATFINITE.E5M2.F32.PACK_AB_MERGE_C R198, R31, R26, RZ ;  /* 0x0000001a1fc6723e */ /* 0x000fe200048060ff */
[----:B------:R-:W-:Y:S02]  /*6130*/  HADD2.F32 R113, -RZ, R115.H0_H0 ;  /* 0x20000073ff717230 */ /* 0x000fe40000004100 */
[C---:B------:R-:W-:Y:S01]  /*6140*/  FMUL R30, R78.reuse, R34 ;  /* 0x000000224e1e7220 */ /* 0x040fe20000400000 */
[----:B------:R-:W-:Y:S01]  /*6150*/  HADD2.F32 R140, -RZ, R139.H1_H1 ;  /* 0x3000008bff8c7230 */ /* 0x000fe20000004100 */
[----:B------:R-:W-:Y:S01]  /*6160*/  F2FP.SATFINITE.E5M2.F32.PACK_AB_MERGE_C R198, R25, R24, R198 ;  /* 0x0000001819c6723e */ /* 0x000fe200048060c6 */
[C---:B------:R-:W-:Y:S01]  /*6170*/  FMUL R35, R78.reuse, R35 ;  /* 0x000000234e237220 */ /* 0x040fe20000400000 */
[--C-:B------:R-:W-:Y:S02]  /*6180*/  HADD2.F32 R115, -RZ, R117.reuse.H0_H0 ;  /* 0x20000075ff737230 */ /* 0x100fe40000004100 */
[C---:B------:R-:W-:Y:S01]  /*6190*/  FFMA R30, R81.reuse, R111, R30 ;  /* 0x0000006f511e7223 */ /* 0x040fe2000000001e */
[----:B------:R-:W-:Y:S02]  /*61a0*/  HADD2.F32 R118, -RZ, R117.H1_H1 ;  /* 0x30000075ff767230 */ /* 0x000fe40000004100 */
[C---:B------:R-:W-:Y:S01]  /*61b0*/  FFMA R35, R81.reuse, R114, R35 ;  /* 0x0000007251237223 */ /* 0x040fe20000000023 */
[C---:B------:R-:W-:Y:S01]  /*61c0*/  FFMA R32, R81.reuse, R113, R32 ;  /* 0x0000007151207223 */ /* 0x040fe20000000020 */
[----:B------:R-:W-:Y:S01]  /*61d0*/  F2FP.F16.E5M2.UNPACK_B R141, R162.H1 ;  /* 0x000000a2ff8d723e */ /* 0x000fe200030004ff */
[----:B------:R-:W-:Y:S01]  /*61e0*/  FFMA R33, R81, R116, R33 ;  /* 0x0000007451217223 */ /* 0x000fe20000000021 */
[----:B------:R-:W-:Y:S01]  /*61f0*/  HADD2.F32 R117, -RZ, R119.H0_H0 ;  /* 0x20000077ff757230 */ /* 0x000fe20000004100 */
        /* <DEDUP_REMOVED lines=9> */
[----:B------:R1:W-:Y:S01]  /*6290*/  STS.128 [R204+0x4010], R196 ;  /* 0x004010c4cc007388 */ /* 0x0003e20000000c00 */
[----:B------:R-:W-:Y:S01]  /*62a0*/  FFMA R37, R81, R120, R37 ;  /* 0x0000007851257223 */ /* 0x000fe20000000025 */
[----:B------:R-:W-:Y:S01]  /*62b0*/  F2FP.SATFINITE.E5M2.F32.PACK_AB_MERGE_C R200, R39, R34, RZ ;  /* 0x0000002227c8723e */ /* 0x000fe200048060ff */
[----:B------:R-:W-:Y:S02]  /*62c0*/  HADD2.F32 R122, -RZ, R121.H1_H1 ;  /* 0x30000079ff7a7230 */ /* 0x000fe40000004100 */
[C---:B------:R-:W-:Y:S01]  /*62d0*/  FMUL R38, R78.reuse, R42 ;  /* 0x0000002a4e267220 */ /* 0x040fe20000400000 */
[----:B------:R-:W-:Y:S01]  /*62e0*/  HADD2.F32 R121, -RZ, R123.H0_H0 ;  /* 0x2000007bff797230 */ /* 0x000fe20000004100 */
[----:B------:R-:W-:Y:S01]  /*62f0*/  F2FP.SATFINITE.E5M2.F32.PACK_AB_MERGE_C R200, R33, R32, R200 ;  /* 0x0000002021c8723e */ /* 0x000fe200048060c8 */
[----:B------:R-:W-:Y:S02]  /*6300*/  HADD2.F32 R144, -RZ, R143.H1_H1 ;  /* 0x3000008fff907230 */ /* 0x000fe40000004100 */
[C---:B------:R-:W-:Y:S01]  /*6310*/  FFMA R38, R81.reuse, R119, R38 ;  /* 0x0000007751267223 */ /* 0x040fe20000000026 */
[C---:B------:R-:W-:Y:S01]  /*6320*/  FMUL R43, R78.reuse, R43 ;  /* 0x0000002b4e2b7220 */ /* 0x040fe20000400000 */
[--C-:B------:R-:W-:Y:S02]  /*6330*/  HADD2.F32 R123, -RZ, R125.reuse.H0_H0 ;  /* 0x2000007dff7b7230 */ /* 0x100fe40000004100 */
[C---:B------:R-:W-:Y:S01]  /*6340*/  FMUL R42, R78.reuse, R46 ;  /* 0x0000002e4e2a7220 */ /* 0x040fe20000400000 */
[----:B------:R-:W-:Y:S02]  /*6350*/  HADD2.F32 R126, -RZ, R125.H1_H1 ;  /* 0x3000007dff7e7230 */ /* 0x000fe40000004100 */
[C---:B------:R-:W-:Y:S01]  /*6360*/  FFMA R43, R81.reuse, R122, R43 ;  /* 0x0000007a512b7223 */ /* 0x040fe2000000002b */
[----:B------:R-:W-:Y:S01]  /*6370*/  F2FP.F16.E5M2.UNPACK_B R145, R163.H1 ;  /* 0x000000a3ff91723e */ /* 0x000fe200030004ff */
[C---:B------:R-:W-:Y:S01]  /*6380*/  FFMA R40, R81.reuse, R121, R40 ;  /* 0x0000007951287223 */ /* 0x040fe20000000028 */
[----:B------:R-:W-:Y:S01]  /*6390*/  FFMA R41, R81, R124, R41 ;  /* 0x0000007c51297223 */ /* 0x000fe20000000029 */
[----:B------:R-:W-:Y:S01]  /*63a0*/  ISETP.NE.AND P0, PT, R193, RZ, PT ;  /* 0x000000ffc100720c */ /* 0x000fe20003f05270 */
[----:B------:R-:W-:Y:S01]  /*63b0*/  HADD2.F32 R125, -RZ, R127.H0_H0 ;  /* 0x2000007fff7d7230 */ /* 0x000fe20000004100 */
[----:B------:R-:W-:Y:S01]  /*63c0*/  F2FP.SATFINITE.E5M2.F32.PACK_AB_MERGE_C R201, R43, R38, RZ ;  /* 0x000000262bc9723e */ /* 0x000fe200048060ff */
[----:B------:R-:W-:Y:S01]  /*63d0*/  FFMA R42, R81, R123, R42 ;  /* 0x0000007b512a7223 */ /* 0x000fe2000000002a */
[C---:B------:R-:W-:Y:S01]  /*63e0*/  FMUL R47, R78.reuse, R47 ;  /* 0x0000002f4e2f7220 */ /* 0x040fe20000400000 */
[--C-:B------:R-:W-:Y:S01]  /*63f0*/  HADD2.F32 R127, -RZ, R129.reuse.H0_H0 ;  /* 0x20000081ff7f7230 */ /* 0x100fe20000004100 */
[----:B------:R-:W-:Y:S01]  /*6400*/  F2FP.SATFINITE.E5M2.F32.PACK_AB_MERGE_C R201, R37, R36, R201 ;  /* 0x0000002425c9723e */ /* 0x000fe200048060c9 */
[----:B------:R-:W-:Y:S02]  /*6410*/  HADD2.F32 R130, -RZ, R129.H1_H1 ;  /* 0x30000081ff827230 */ /* 0x000fe40000004100 */
[C---:B------:R-:W-:Y:S01]  /*6420*/  FFMA R47, R81.reuse, R126, R47 ;  /* 0x0000007e512f7223 */ /* 0x040fe2000000002f */
[C---:B------:R-:W-:Y:S01]  /*6430*/  FFMA R44, R81.reuse, R125, R44 ;  /* 0x0000007d512c7223 */ /* 0x040fe2000000002c */
[C---:B------:R-:W-:Y:S01]  /*6440*/  FFMA R45, R81.reuse, R128, R45 ;  /* 0x00000080512d7223 */ /* 0x040fe2000000002d */
[----:B------:R-:W-:Y:S02]  /*6450*/  HADD2.F32 R129, -RZ, R131.H0_H0 ;  /* 0x20000083ff817230 */ /* 0x000fe40000004100 */
[C---:B------:R-:W-:Y:S01]  /*6460*/  FMUL R46, R78.reuse, R50 ;  /* 0x000000324e2e7220 */ /* 0x040fe20000400000 */
[C---:B------:R-:W-:Y:S01]  /*6470*/  FMUL R51, R78.reuse, R51 ;  /* 0x000000334e337220 */ /* 0x040fe20000400000 */
[--C-:B------:R-:W-:Y:S02]  /*6480*/  HADD2.F32 R131, -RZ, R133.reuse.H0_H0 ;  /* 0x20000085ff837230 */ /* 0x100fe40000004100 */
[C---:B------:R-:W-:Y:S01]  /*6490*/  FMUL R50, R78.reuse, R54 ;  /* 0x000000364e327220 */ /* 0x040fe20000400000 */
[C---:B------:R-:W-:Y:S01]  /*64a0*/  FFMA R46, R81.reuse, R127, R46 ;  /* 0x0000007f512e7223 */ /* 0x040fe2000000002e */
[----:B------:R-:W-:Y:S02]  /*64b0*/  HADD2.F32 R134, -RZ, R133.H1_H1 ;  /* 0x30000085ff867230 */ /* 0x000fe40000004100 */
[C---:B------:R-:W-:Y:S01]  /*64c0*/  FFMA R51, R81.reuse, R130, R51 ;  /* 0x0000008251337223 */ /* 0x040fe20000000033 */
[----:B------:R-:W-:Y:S02]  /*64d0*/  HADD2.F32 R133, -RZ, R135.H0_H0 ;  /* 0x20000087ff857230 */ /* 0x000fe40000004100 */
[C---:B------:R-:W-:Y:S01]  /*64e0*/  FMUL R55, R78.reuse, R55 ;  /* 0x000000374e377220 */ /* 0x040fe20000400000 */
[C---:B------:R-:W-:Y:S01]  /*64f0*/  FFMA R48, R81.reuse, R129, R48 ;  /* 0x0000008151307223 */ /* 0x040fe20000000030 */
[C---:B------:R-:W-:Y:S01]  /*6500*/  FFMA R49, R81.reuse, R132, R49 ;  /* 0x0000008451317223 */ /* 0x040fe20000000031 */
[--C-:B------:R-:W-:Y:S02]  /*6510*/  HADD2.F32 R135, -RZ, R137.reuse.H0_H0 ;  /* 0x20000089ff877230 */ /* 0x100fe40000004100 */
[C---:B------:R-:W-:Y:S01]  /*6520*/  FFMA R50, R81.reuse, R131, R50 ;  /* 0x0000008351327223 */ /* 0x040fe20000000032 */
[----:B------:R-:W-:Y:S02]  /*6530*/  HADD2.F32 R138, -RZ, R137.H1_H1 ;  /* 0x30000089ff8a7230 */ /* 0x000fe40000004100 */
[C---:B------:R-:W-:Y:S01]  /*6540*/  FMUL R54, R78.reuse, R58 ;  /* 0x0000003a4e367220 */ /* 0x040fe20000400000 */
[----:B------:R-:W-:Y:S02]  /*6550*/  HADD2.F32 R137, -RZ, R139.H0_H0 ;  /* 0x2000008bff897230 */ /* 0x000fe40000004100 */
[C---:B------:R-:W-:Y:S01]  /*6560*/  FFMA R55, R81.reuse, R134, R55 ;  /* 0x0000008651377223 */ /* 0x040fe20000000037 */
        /* <DEDUP_REMOVED lines=16> */
[----:B------:R-:W-:Y:S01]  /*6670*/  FFMA R63, R81, R142, R63 ;  /* 0x0000008e513f7223 */ /* 0x000fe2000000003f */
[----:B------:R-:W-:Y:S01]  /*6680*/  FMUL R67, R78, R67 ;  /* 0x000000434e437220 */ /* 0x000fe20000400000 */
[----:B------:R-:W-:Y:S01]  /*6690*/  F2FP.SATFINITE.E5M2.F32.PACK_AB_MERGE_C R202, R47, R42, RZ ;  /* 0x0000002a2fca723e */ /* 0x000fe200048060ff */
[----:B------:R-:W-:Y:S01]  /*66a0*/  FFMA R60, R81, R141, R60 ;  /* 0x0000008d513c7223 */ /* 0x000fe2000000003c */
[----:B------:R-:W-:Y:S01]  /*66b0*/  F2FP.SATFINITE.E5M2.F32.PACK_AB_MERGE_C R203, R51, R46, RZ ;  /* 0x0000002e33cb723e */ /* 0x000fe200048060ff */
[C---:B------:R-:W-:Y:S01]  /*66c0*/  FFMA R61, R81.reuse, R144, R61 ;  /* 0x00000090513d7223 */ /* 0x040fe2000000003d */
[C---:B------:R-:W-:Y:S01]  /*66d0*/  FFMA R62, R81.reuse, R143, R62 ;  /* 0x0000008f513e7223 */ /* 0x040fe2000000003e */
[----:B------:R-:W-:Y:S01]  /*66e0*/  FFMA R67, R81, R146, R67 ;  /* 0x0000009251437223 */ /* 0x000fe20000000043 */
[----:B------:R-:W-:Y:S02]  /*66f0*/  F2FP.SATFINITE.E5M2.F32.PACK_AB_MERGE_C R202, R41, R40, R202 ;  /* 0x0000002829ca723e */ /* 0x000fe400048060ca */
[----:B------:R-:W-:Y:S02]  /*6700*/  F2FP.SATFINITE.E5M2.F32.PACK_AB_MERGE_C R203, R45, R44, R203 ;  /* 0x0000002c2dcb723e */ /* 0x000fe400048060cb */
[----:B------:R-:W-:Y:S02]  /*6710*/  F2FP.SATFINITE.E5M2.F32.PACK_AB_MERGE_C R212, R55, R50, RZ ;  /* 0x0000003237d4723e */ /* 0x000fe400048060ff */
[----:B------:R-:W-:Y:S01]  /*6720*/  F2FP.SATFINITE.E5M2.F32.PACK_AB_MERGE_C R213, R59, R54, RZ ;  /* 0x000000363bd5723e */ /* 0x000fe200048060ff */
[----:B------:R1:W-:Y:S01]  /*6730*/  STS.128 [R206+0x4020], R200 ;  /* 0x004020c8ce007388 */ /* 0x0003e20000000c00 */
[----:B------:R-:W-:Y:S02]  /*6740*/  F2FP.SATFINITE.E5M2.F32.PACK_AB_MERGE_C R214, R63, R58, RZ ;  /* 0x0000003a3fd6723e */ /* 0x000fe400048060ff */
[----:B------:R-:W-:Y:S02]  /*6750*/  F2FP.SATFINITE.E5M2.F32.PACK_AB_MERGE_C R215, R67, R62, RZ ;  /* 0x0000003e43d7723e */ /* 0x000fe400048060ff */
[----:B------:R-:W-:Y:S02]  /*6760*/  F2FP.SATFINITE.E5M2.F32.PACK_AB_MERGE_C R212, R49, R48, R212 ;  /* 0x0000003031d4723e */ /* 0x000fe400048060d4 */
[----:B------:R-:W-:Y:S02]  /*6770*/  F2FP.SATFINITE.E5M2.F32.PACK_AB_MERGE_C R213, R53, R52, R213 ;  /* 0x0000003435d5723e */ /* 0x000fe400048060d5 */
[----:B------:R-:W-:Y:S02]  /*6780*/  F2FP.SATFINITE.E5M2.F32.PACK_AB_MERGE_C R214, R57, R56, R214 ;  /* 0x0000003839d6723e */ /* 0x000fe400048060d6 */
[----:B------:R-:W-:Y:S02]  /*6790*/  F2FP.SATFINITE.E5M2.F32.PACK_AB_MERGE_C R215, R61, R60, R215 ;  /* 0x0000003c3dd7723e */ /* 0x000fe400048060d7 */
[----:B------:R-:W-:Y:S02]  /*67a0*/  LEA R210, R181, UR49, 0x3 ;  /* 0x00000031b5d27c11 */ /* 0x000fe4000f8e18ff */
[----:B------:R-:W-:Y:S01]  /*67b0*/  @P6 SHF.L.U32 R221, R180, 0x1f, RZ ;  /* 0x0000001fb4dd6819 */ /* 0x000fe200000006ff */
[----:B------:R1:W-:Y:S01]  /*67c0*/  STS.128 [R205+0x4010], R212 ;  /* 0x004010d4cd007388 */ /* 0x0003e20000000c00 */
[----:B------:R-:W-:Y:S01]  /*67d0*/  @!PT LDS RZ, [RZ] ;  /* 0x00000000fffff984 */ /* 0x000fe20000000800 */
[----:B------:R-:W-:Y:S01]  /*67e0*/  @!PT LDS RZ, [RZ] ;  /* 0x00000000fffff984 */ /* 0x000fe20000000800 */
[----:B------:R-:W-:Y:S01]  /*67f0*/  @!PT LDS RZ, [RZ] ;  /* 0x00000000fffff984 */ /* 0x000fe20000000800 */
[----:B------:R-:W-:Y:S01]  /*6800*/  @!PT LDS RZ, [RZ] ;  /* 0x00000000fffff984 */ /* 0x000fe20000000800 */
[----:B------:R2:W-:Y:S07]  /*6810*/  MEMBAR.ALL.CTA ;  /* 0x0000000000007992 */ /* 0x0005ee0000008000 */
[----:B--2---:R-:W2:Y:S02]  /*6820*/  FENCE.VIEW.ASYNC.S ;  /* 0x00000000000073c6 */ /* 0x004ea40000000000 */
[----:B--2---:R-:W-:Y:S06]  /*6830*/  BAR.SYNC.DEFER_BLOCKING 0x1, 0x80 ;  /* 0x0042000000007b1d */ /* 0x004fec0000010000 */
[----:B------:R-:W-:Y:S05]  /*6840*/  @P0 BRA `(.L_x_94) ;  /* 0x0000000000280947 */ /* 0x000fea0003800000 */
[----:B------:R-:W-:Y:S02]  /*6850*/  UIADD3 UR4, UPT, UPT, UR49, 0x4200, URZ ;  /* 0x0000420031047890 */ /* 0x000fe4000fffe0ff */
[----:B------:R-:W-:Y:S01]  /*6860*/  UIADD3 UR6, UP0, UPT, UR52, 0x680, URZ ;  /* 0x0000068034067890 */ /* 0x000fe2000ff1e0ff */
[----:B------:R-:W-:Y:S03]  /*6870*/  UMOV UR43, UR36 ;  /* 0x00000024002b7c82 */ /* 0x000fe60008000000 */
[----:B------:R-:W-:Y:S01]  /*6880*/  MOV R192, UR4 ;  /* 0x0000000400c07c02 */ /* 0x000fe20008000f00 */
[----:B------:R-:W-:Y:S03]  /*6890*/  UIADD3.X UR7, UPT, UPT, URZ, UR53, URZ, UP0, !UPT ;  /* 0x00000035ff077290 */ /* 0x000fe600087fe4ff */
[----:B------:R-:W-:Y:S11]  /*68a0*/  R2UR UR40, R192 ;  /* 0x00000000c02872ca */ /* 0x000ff600000e0000 */
[----:B------:R-:W-:Y:S02]  /*68b0*/  @!UPT UIADD3 URZ, UPT, UPT, URZ, URZ, URZ ;  /* 0x000000fffffff290 */ /* 0x000fe4000fffe0ff */
[----:B------:R2:W-:Y:S01]  /*68c0*/  UTMASTG.3D [UR40], [UR6] ;  /* 0x00000028060073b5 */ /* 0x0005e20008010000 */
[----:B------:R0:W-:Y:S01]  /*68d0*/  UTMACMDFLUSH ;  /* 0x00000000000079b7 */ /* 0x0001e20000000000 */
[----:B--2---:R-:W-:Y:S04]  /*68e0*/  DEPBAR.LE SB0, 0x1 ;  /* 0x000080400000791a */ /* 0x004fe80000000000 */
.L_x_94:
[----:B------:R-:W-:Y:S05]  /*68f0*/  BSYNC.RECONVERGENT B0 ;  /* 0x0000000000007941 */ /* 0x000fea0003800200 */
.L_x_93:
[----:B------:R-:W-:Y:S06]  /*6900*/  BAR.SYNC.DEFER_BLOCKING 0x1, 0x80 ;  /* 0x0042000000007b1d */ /* 0x000fec0000010000 */
[----:B------:R-:W2:Y:S01]  /*6910*/  @P6 SYNCS.PHASECHK.TRANS64.TRYWAIT P0, [R210+URZ+0x20], R221 ;  /* 0x000020ddd20065a7 */ /* 0x000ea200080011ff */
[----:B------:R-:W-:Y:S01]  /*6920*/  BSSY B1, `(.L_x_95) ;  /* 0x0000023000017945 */ /* 0x000fe20003800000 */
[----:B--2---:R-:W-:Y:S03]  /*6930*/  @P6 SEL R208, RZ, 0x1, !P0 ;  /* 0x00000001ffd06807 */ /* 0x004fe60004000000 */
[----:B------:R-:W-:Y:S05]  /*6940*/  @!P6 BRA `(.L_x_96) ;  /* 0x000000000080e947 */ /* 0x000fea0003800000 */
[----:B------:R-:W-:Y:S01]  /*6950*/  ISETP.NE.AND P1, PT, R209, RZ, PT ;  /* 0x000000ffd100720c */ /* 0x000fe20003f25270 */
[----:B------:R-:W-:Y:S01]  /*6960*/  BSSY B0, `(.L_x_97) ;  /* 0x000000a000007945 */ /* 0x000fe20003800000 */
[----:B------:R-:W-:Y:S11]  /*6970*/  ISETP.NE.AND P0, PT, R208, RZ, PT ;  /* 0x000000ffd000720c */ /* 0x000ff60003f05270 */
[----:B------:R-:W-:Y:S04]  /*6980*/  @P1 IMAD R0, R181, 0x2000, R190 ;  /* 0x00002000b5001824 */ /* 0x000fe800078e02be */
[C---:B------:R-:W-:Y:S01]  /*6990*/  @P1 IMAD.IADD R2, R0.reuse, 0x1, R211 ;  /* 0x0000000100021824 */ /* 0x040fe200078e02d3 */
[----:B------:R-:W-:Y:S03]  /*69a0*/  @P1 IADD3 R219, PT, PT, R0, R219, RZ ;  /* 0x000000db00db1210 */ /* 0x000fe60007ffe0ff */
[----:B------:R-:W-:Y:S01]  /*69b0*/  @P1 IMAD.IADD R217, R217, 0x1, R2 ;  /* 0x00000001d9d91824 */ /* 0x000fe200078e0202 */
[----:B------:R-:W-:Y:S06]  /*69c0*/  @P0 BRA `(.L_x_98) ;  /* 0x00000000000c0947 */ /* 0x000fec0003800000 */
[----:B------:R-:W-:Y:S04]  /*69d0*/  SHF.L.U32 R3, R180, 0x1f, RZ ;  /* 0x0000001fb4037819 */ /* 0x000fe800000006ff */
[----:B------:R-:W2:Y:S02]  /*69e0*/  SYNCS.PHASECHK.TRANS64.TRYWAIT P0, [R210+URZ+0x20], R3 ;  /* 0x00002003d20075a7 */ /* 0x000ea400080011ff */
[----:B--2---:R-:W-:Y:S05]  /*69f0*/  @!P0 BRA `(.L_x_99) ;  /* 0x0000001c00888947 */ /* 0x004fea0003800000 */
.L_x_98:
[----:B------:R-:W-:Y:S05]  /*6a00*/  BSYNC B0 ;  /* 0x0000000000007941 */ /* 0x000fea0003800000 */
.L_x_97:
[----:B------:R-:W-:Y:S01]  /*6a10*/  ISETP.NE.AND P0, PT, R209, RZ, PT ;  /* 0x000000ffd100720c */ /* 0x000fe20003f05270 */
[----:B--2---:R-:W-:Y:S02]  /*6a20*/  VIADD R210, R210, 0x30 ;  /* 0x00000030d2d27836 */ /* 0x004fe40000000000 */
[----:B------:R-:W-:Y:S02]  /*6a30*/  IMAD.U32 R3, RZ, RZ, UR37 ;  /* 0x00000025ff037e24 */ /* 0x000fe4000f8e00ff */
[----:B------:R-:W-:Y:S03]  /*6a40*/  VIADD R181, R181, 0x1 ;  /* 0x00000001b5b57836 */ /* 0x000fe60000000000 */
[----:B------:R-:W-:Y:S05]  /*6a50*/  PRMT R3, R3, 0x654, R210 ;  /* 0x0000065403037816 */ /* 0x000fea00000000d2 */
[----:B------:R2:W3:Y:S04]  /*6a60*/  @P0 LDS.128 R148, [R0] ;  /* 0x0000000000940984 */ /* 0x0004e80000000c00 */
[----:B------:R2:W4:Y:S04]  /*6a70*/  @P0 LDS.128 R152, [R2+0x10] ;  /* 0x0000100002980984 */ /* 0x0005280000000c00 */
        /* <DEDUP_REMOVED lines=9> */
[----:B------:R-:W-:Y:S01]  /*6b10*/  SEL R181, R181, RZ, P0 ;  /* 0x000000ffb5b57207 */ /* 0x000fe20000000000 */
[----:B-----5:R5:W-:Y:S02]  /*6b20*/  SYNCS.ARRIVE.TRANS64.RED.A1T0 RZ, [R3+URZ], RZ ;  /* 0x000000ff03ff79a7 */ /* 0x020be400081004ff */
[----:B-----5:R-:W-:Y:S04]  /*6b30*/  SEL R3, RZ, 0x1, P0 ;  /* 0x00000001ff037807 */ /* 0x020fe80000000000 */
[----:B--234-:R-:W-:Y:S02]  /*6b40*/  LOP3.LUT R180, R180, R3, RZ, 0x3c, !PT ;  /* 0x00000003b4b47212 */ /* 0x01cfe400078e3cff */
.L_x_96:
[----:B------:R-:W-:Y:S05]  /*6b50*/  BSYNC B1 ;  /* 0x0000000000017941 */ /* 0x000fea0003800000 */
.L_x_95:
[----:B------:R-:W-:Y:S05]  /*6b60*/  VIADD R0, R80, 0x40 ;  /* 0x0000004050007836 */ /* 0x000fea0000000000 */
[----:B------:R-:W-:Y:S04]  /*6b70*/  SHF.R.U32.HI R0, RZ, 0x15, R0 ;  /* 0x00000015ff007819 */ /* 0x000fe80000011600 */
[----:B------:R-:W-:Y:S11]  /*6b80*/  LOP3.LUT P0, RZ, R0, 0x3, R173, 0x48, !PT ;  /* 0x0000000300ff7812 */ /* 0x000ff600078048ad */
[----:B------:R-:W-:Y:S02]  /*6b90*/  @!UPT UIADD3 URZ, UPT, UPT, URZ, URZ, URZ ;  /* 0x000000fffffff290 */ /* 0x000fe4000fffe0ff */
[----:B------:R-:W-:Y:S05]  /*6ba0*/  @!P0 BRA `(.L_x_100) ;  /* 0x0000000000408947 */ /* 0x000fea0003800000 */
[----:B------:R-:W2:Y:S01]  /*6bb0*/  LDCU.64 UR8, c[0x4][0x70] ;  /* 0x01000e00ff0877ac */ /* 0x000ea20008000a00 */
[----:B------:R-:W-:Y:S01]  /*6bc0*/  MOV R3, 0x0 ;  /* 0x0000000000037802 */ /* 0x000fe20000000f00 */
[----:B------:R-:W-:Y:S02]  /*6bd0*/  HFMA2 R12, -RZ, RZ, 0, 5.9604644775390625e-08 ;  /* 0x00000001ff0c7431 */ /* 0x000fe400000001ff */
[----:B------:R-:W-:Y:S02]  /*6be0*/  IMAD.MOV.U32 R8, RZ, RZ, 0x192 ;  /* 0x00000192ff087424 */ /* 0x000fe400078e00ff */
[----:B------:R-:W-:Y:S01]  /*6bf0*/  IMAD.MOV.U32 R13, RZ, RZ, RZ ;  /* 0x000000ffff0d7224 */ /* 0x000fe200078e00ff */
[----:B------:R-:W3:Y:S01]  /*6c00*/  LDCU.64 UR6, c[0x4][0x78] ;  /* 0x01000f00ff0677ac */ /* 0x000ee20008000a00 */
[----:B------:R-:W4:Y:S01]  /*6c10*/  LDC.64 R2, c[0x4][R3] ;  /* 0x0100000003027b82 */ /* 0x000f220000000a00 */
[----:B------:R-:W5:Y:S01]  /*6c20*/  LDCU.64 UR4, c[0x4][0x10] ;  /* 0x01000200ff0477ac */ /* 0x000f620008000a00 */
[----:B--2---:R-:W-:Y:S01]  /*6c30*/  MOV R5, UR9 ;  /* 0x0000000900057c02 */ /* 0x004fe20008000f00 */
[----:B------:R-:W-:Y:S01]  /*6c40*/  IMAD.U32 R4, RZ, RZ, UR8 ;  /* 0x00000008ff047e24 */ /* 0x000fe2000f8e00ff */
[----:B---3--:R-:W-:Y:S01]  /*6c50*/  MOV R7, UR7 ;  /* 0x0000000700077c02 */ /* 0x008fe20008000f00 */
[----:B------:R-:W-:Y:S01]  /*6c60*/  IMAD.U32 R6, RZ, RZ, UR6 ;  /* 0x00000006ff067e24 */ /* 0x000fe2000f8e00ff */
[----:B-----5:R-:W-:Y:S01]  /*6c70*/  MOV R11, UR5 ;  /* 0x00000005000b7c02 */ /* 0x020fe20008000f00 */
[----:B------:R-:W-:Y:S02]  /*6c80*/  IMAD.U32 R10, RZ, RZ, UR4 ;  /* 0x00000004ff0a7e24 */ /* 0x000fe4000f8e00ff */
[----:B------:R-:W-:Y:S07]  /*6c90*/  LEPC R20, `(.L_x_100) ;  /* 0x000000001014794e */ /* 0x000fee0000000000 */
[----:B-1--4-:R-:W-:Y:S05]  /*6ca0*/  CALL.ABS.NOINC R2 ;  /* 0x0000000002007343 */ /* 0x012fea0003c00000 */
.L_x_100:
[----:B------:R-:W-:Y:S01]  /*6cb0*/  ISETP.NE.AND P0, PT, R193, RZ, PT ;  /* 0x000000ffc100720c */ /* 0x000fe20003f05270 */
[----:B------:R-:W-:Y:S05]  /*6cc0*/  WARPSYNC.ALL ;  /* 0x0000000000007948 */ /* 0x000fea0003800000 */
[----:B------:R-:W-:Y:S01]  /*6cd0*/  R2UR UR4, R80 ;  /* 0x00000000500472ca */ /* 0x000fe200000e0000 */
[----:B------:R-:W-:Y:S01]  /*6ce0*/  BSSY.RECONVERGENT B0, `(.L_x_101) ;  /* 0x000011d000007945 */ /* 0x000fe20003800200 */
[----:B------:R-:W-:Y:S02]  /*6cf0*/  F2FP.F16.E5M2.UNPACK_B R11, R149 ;  /* 0x00000095ff0b723e */ /* 0x000fe400020004ff */
[----:B------:R-:W-:Y:S02]  /*6d00*/  F2FP.F16.E5M2.UNPACK_B R10, R150 ;  /* 0x00000096ff0a723e */ /* 0x000fe400020004ff */
[----:B------:R-:W-:Y:S01]  /*6d10*/  F2FP.F16.E5M2.UNPACK_B R9, R151 ;  /* 0x00000097ff09723e */ /* 0x000fe200020004ff */
[--C-:B------:R-:W-:Y:S01]  /*6d20*/  HADD2.F32 R83, -RZ, R11.reuse.H0_H0 ;  /* 0x2000000bff537230 */ /* 0x100fe20000004100 */
[----:B------:R-:W-:Y:S01]  /*6d30*/  F2FP.F16.E5M2.UNPACK_B R8, R152 ;  /* 0x00000098ff08723e */ /* 0x000fe200020004ff */
[----:B------:R-:W-:Y:S01]  /*6d40*/  HADD2.F32 R84, -RZ, R11.H1_H1 ;  /* 0x3000000bff547230 */ /* 0x000fe20000004100 */
[----:B------:R-:W-:Y:S01]  /*6d50*/  F2FP.F16.E5M2.UNPACK_B R7, R153 ;  /* 0x00000099ff07723e */ /* 0x000fe200020004ff */
[--C-:B------:R-:W-:Y:S01]  /*6d60*/  HADD2.F32 R87, -RZ, R10.reuse.H0_H0 ;  /* 0x2000000aff577230 */ /* 0x100fe20000004100 */
[----:B------:R-:W-:Y:S01]  /*6d70*/  F2FP.F16.E5M2.UNPACK_B R6, R154 ;  /* 0x0000009aff06723e */ /* 0x000fe200020004ff */
[----:B------:R-:W-:Y:S01]  /*6d80*/  HADD2.F32 R88, -RZ, R10.H1_H1 ;  /* 0x3000000aff587230 */ /* 0x000fe20000004100 */
[----:B------:R-:W-:Y:S01]  /*6d90*/  F2FP.F16.E5M2.UNPACK_B R5, R155 ;  /* 0x0000009bff05723e */ /* 0x000fe200020004ff */
[--C-:B------:R-:W-:Y:S01]  /*6da0*/  HADD2.F32 R91, -RZ, R9.reuse.H0_H0 ;  /* 0x20000009ff5b7230 */ /* 0x100fe20000004100 */
[----:B-1----:R-:W-:Y:S01]  /*6db0*/  F2FP.F16.E5M2.UNPACK_B R4, R156 ;  /* 0x0000009cff04723e */ /* 0x002fe200020004ff */
[----:B------:R-:W-:Y:S01]  /*6dc0*/  HADD2.F32 R92, -RZ, R9.H1_H1 ;  /* 0x30000009ff5c7230 */ /* 0x000fe20000004100 */
[-C--:B------:R-:W-:Y:S01]  /*6dd0*/  F2FP.F16.E5M2.UNPACK_B R2, R148.reuse ;  /* 0x00000094ff02723e */ /* 0x080fe200020004ff */
[--C-:B------:R-:W-:Y:S01]  /*6de0*/  HADD2.F32 R95, -RZ, R8.reuse.H0_H0 ;  /* 0x20000008ff5f7230 */ /* 0x100fe20000004100 */
[----:B------:R-:W-:Y:S01]  /*6df0*/  F2FP.F16.E5M2.UNPACK_B R148, R148.H1 ;  /* 0x00000094ff94723e */ /* 0x000fe200030004ff */
[----:B------:R-:W-:Y:S01]  /*6e00*/  HADD2.F32 R97, -RZ, R8.H1_H1 ;  /* 0x30000008ff617230 */ /* 0x000fe20000004100 */
[----:B------:R-:W-:Y:S01]  /*6e10*/  F2FP.F16.E5M2.UNPACK_B R149, R149.H1 ;  /* 0x00000095ff95723e */ /* 0x000fe200030004ff */
[--C-:B------:R-:W-:Y:S01]  /*6e20*/  HADD2.F32 R98, -RZ, R7.reuse.H0_H0 ;  /* 0x20000007ff627230 */ /* 0x100fe20000004100 */
[----:B------:R-:W-:Y:S01]  /*6e30*/  F2FP.F16.E5M2.UNPACK_B R150, R150.H1 ;  /* 0x00000096ff96723e */ /* 0x000fe200030004ff */
[----:B------:R-:W-:Y:S01]  /*6e40*/  HADD2.F32 R101, -RZ, R7.H1_H1 ;  /* 0x30000007ff657230 */ /* 0x000fe20000004100 */
[----:B------:R-:W-:Y:S01]  /*6e50*/  F2FP.F16.E5M2.UNPACK_B R151, R151.H1 ;  /* 0x00000097ff97723e */ /* 0x000fe200030004ff */
[--C-:B------:R-:W-:Y:S01]  /*6e60*/  HADD2.F32 R102, -RZ, R6.reuse.H0_H0 ;  /* 0x20000006ff667230 */ /* 0x100fe20000004100 */
[----:B------:R-:W-:Y:S01]  /*6e70*/  F2FP.F16.E5M2.UNPACK_B R138, R163 ;  /* 0x000000a3ff8a723e */ /* 0x000fe200020004ff */
[----:B------:R-:W-:Y:S01]  /*6e80*/  HADD2.F32 R105, -RZ, R6.H1_H1 ;  /* 0x30000006ff697230 */ /* 0x000fe20000004100 */
[----:B------:R-:W-:Y:S01]  /*6e90*/  R2UR UR5, R207 ;  /* 0x00000000cf0572ca */ /* 0x000fe200000e0000 */
        /* <DEDUP_REMOVED lines=8> */
[----:B------:R-:W1:Y:S01]  /*6f20*/  LDTM.x64 R4, tmem[UR4+0x40] ;  /* 0x00004004000479ee */ /* 0x000e620008340000 */
[--C-:B------:R-:W-:Y:S01]  /*6f30*/  HADD2.F32 R0, -RZ, R2.reuse.H0_H0 ;  /* 0x20000002ff007230 */ /* 0x100fe20000004100 */
[----:B------:R-:W-:Y:S01]  /*6f40*/  NOP ;  /* 0x0000000000007918 */ /* 0x000fe20000000000 */
[----:B------:R-:W-:Y:S01]  /*6f50*/  HADD2.F32 R2, -RZ, R2.H1_H1 ;  /* 0x30000002ff027230 */ /* 0x000fe20000004100 */
[----:B------:R-:W-:Y:S01]  /*6f60*/  UIADD3 UR5, UPT, UPT, UR5, 0x90, URZ ;  /* 0x0000009005057890 */ /* 0x000fe2000fffe0ff */
[--C-:B------:R-:W-:Y:S01]  /*6f70*/  HADD2.F32 R86, -RZ, R149.reuse.H1_H1 ;  /* 0x30000095ff567230 */ /* 0x100fe20000004100 */
[----:B------:R-:W-:Y:S01]  /*6f80*/  F2FP.F16.E5M2.UNPACK_B R132, R161 ;  /* 0x000000a1ff84723e */ /* 0x000fe200020004ff */
[--C-:B------:R-:W-:Y:S01]  /*6f90*/  HADD2.F32 R114, -RZ, R116.reuse.H0_H0 ;  /* 0x20000074ff727230 */ /* 0x100fe20000004100 */
[----:B------:R-:W-:Y:S01]  /*6fa0*/  UPRMT UR5, UR37, 0x654, UR5 ;  /* 0x0000065425057896 */ /* 0x000fe20008000005 */
[----:B------:R-:W-:Y:S01]  /*6fb0*/  HADD2.F32 R117, -RZ, R116.H1_H1 ;  /* 0x30000074ff757230 */ /* 0x000fe20000004100 */
[----:B------:R-:W-:Y:S01]  /*6fc0*/  F2FP.F16.E5M2.UNPACK_B R136, R162 ;  /* 0x000000a2ff88723e */ /* 0x000fe200020004ff */
[--C-:B------:R-:W-:Y:S01]  /*6fd0*/  HADD2.F32 R118, -RZ, R120.reuse.H0_H0 ;  /* 0x20000078ff767230 */ /* 0x100fe20000004100 */
[----:B------:R-:W-:Y:S01]  /*6fe0*/  F2FP.F16.E5M2.UNPACK_B R152, R152.H1 ;  /* 0x00000098ff98723e */ /* 0x000fe200030004ff */
[----:B------:R-:W-:Y:S01]  /*6ff0*/  HADD2.F32 R121, -RZ, R120.H1_H1 ;  /* 0x30000078ff797230 */ /* 0x000fe20000004100 */
[----:B------:R-:W-:Y:S01]  /*7000*/  F2FP.F16.E5M2.UNPACK_B R153, R153.H1 ;  /* 0x00000099ff99723e */ /* 0x000fe200030004ff */
[--C-:B------:R-:W-:Y:S01]  /*7010*/  HADD2.F32 R122, -RZ, R124.reuse.H0_H0 ;  /* 0x2000007cff7a7230 */ /* 0x100fe20000004100 */
[----:B------:R-:W-:Y:S01]  /*7020*/  F2FP.F16.E5M2.UNPACK_B R154, R154.H1 ;  /* 0x0000009aff9a723e */ /* 0x000fe200030004ff */
[----:B-1----:R-:W-:Y:S01]  /*7030*/  SYNCS.ARRIVE.TRANS64.RED.A1T0 RZ, [UR5], RZ ;  /* 0x000000ffffff79a7 */ /* 0x002fe20008100405 */
[----:B------:R-:W-:Y:S01]  /*7040*/  HADD2.F32 R125, -RZ, R124.H1_H1 ;  /* 0x3000007cff7d7230 */ /* 0x000fe20000004100 */
[----:B------:R-:W-:Y:S01]  /*7050*/  F2FP.F16.E5M2.UNPACK_B R155, R155.H1 ;  /* 0x0000009bff9b723e */ /* 0x000fe200030004ff */
[--C-:B------:R-:W-:Y:S01]  /*7060*/  HADD2.F32 R126, -RZ, R128.reuse.H0_H0 ;  /* 0x20000080ff7e7230 */ /* 0x100fe20000004100 */
[----:B------:R-:W-:Y:S01]  /*7070*/  F2FP.F16.E5M2.UNPACK_B R156, R156.H1 ;  /* 0x0000009cff9c723e */ /* 0x000fe200030004ff */
[----:B------:R-:W-:Y:S01]  /*7080*/  HADD2.F32 R129, -RZ, R128.H1_H1 ;  /* 0x30000080ff817230 */ /* 0x000fe20000004100 */
[----:B------:R-:W-:Y:S01]  /*7090*/  F2FP.F16.E5M2.UNPACK_B R157, R157.H1 ;  /* 0x0000009dff9d723e */ /* 0x000fe200030004ff */
[C---:B------:R-:W-:Y:S01]  /*70a0*/  FMUL R4, R78.reuse, R4 ;  /* 0x000000044e047220 */ /* 0x040fe20000400000 */
[C---:B------:R-:W-:Y:S01]  /*70b0*/  FMUL R5, R78.reuse, R5 ;  /* 0x000000054e057220 */ /* 0x040fe20000400000 */
[----:B------:R-:W-:Y:S02]  /*70c0*/  HADD2.F32 R3, -RZ, R148.H0_H0 ;  /* 0x20000094ff037230 */ /* 0x000fe40000004100 */
        /* <DEDUP_REMOVED lines=9> */
[C---:B------:R-:W-:Y:S01]  /*7160*/  FMUL R2, R78.reuse, R21 ;  /* 0x000000154e027220 */ /* 0x040fe20000400000 */
[C---:B------:R-:W-:Y:S01]  /*7170*/  FMUL R21, R78.reuse, R28 ;  /* 0x0000001c4e157220 */ /* 0x040fe20000400000 */
[----:B------:R-:W-:Y:S02]  /*7180*/  HADD2.F32 R130, -RZ, R132.H0_H0 ;  /* 0x20000084ff827230 */ /* 0x000fe40000004100 */
[C---:B------:R-:W-:Y:S01]  /*7190*/  FMUL R6, R78.reuse, R6 ;  /* 0x000000064e067220 */ /* 0x040fe20000400000 */
[----:B------:R-:W-:Y:S02]  /*71a0*/  HADD2.F32 R82, -RZ, R148.H1_H1 ;  /* 0x30000094ff527230 */ /* 0x000fe40000004100 */
[C---:B------:R-:W-:Y:S01]  /*71b0*/  FMUL R7, R78.reuse, R7 ;  /* 0x000000074e077220 */ /* 0x040fe20000400000 */
[----:B------:R-:W-:Y:S02]  /*71c0*/  HADD2.F32 R85, -RZ, R149.H0_H0 ;  /* 0x20000095ff557230 */ /* 0x000fe40000004100 */
[C---:B------:R-:W-:Y:S01]  /*71d0*/  FFMA R6, R81.reuse, R3, R6 ;  /* 0x0000000351067223 */ /* 0x040fe20000000006 */
[----:B------:R-:W-:Y:S02]  /*71e0*/  HADD2.F32 R133, -RZ, R132.H1_H1 ;  /* 0x30000084ff857230 */ /* 0x000fe40000004100 */
[C---:B------:R-:W-:Y:S01]  /*71f0*/  FFMA R7, R81.reuse, R82, R7 ;  /* 0x0000005251077223 */ /* 0x040fe20000000007 */
[C---:B------:R-:W-:Y:S01]  /*7200*/  FFMA R8, R81.reuse, R83, R8 ;  /* 0x0000005351087223 */ /* 0x040fe20000000008 */
[C---:B------:R-:W-:Y:S01]  /*7210*/  FFMA R9, R81.reuse, R84, R9 ;  /* 0x0000005451097223 */ /* 0x040fe20000000009 */
[--C-:B------:R-:W-:Y:S02]  /*7220*/  HADD2.F32 R82, -RZ, R138.reuse.H0_H0 ;  /* 0x2000008aff527230 */ /* 0x100fe40000004100 */
[C---:B------:R-:W-:Y:S01]  /*7230*/  FMUL R10, R78.reuse, R10 ;  /* 0x0000000a4e0a7220 */ /* 0x040fe20000400000 */
[----:B------:R-:W-:Y:S02]  /*7240*/  HADD2.F32 R83, -RZ, R138.H1_H1 ;  /* 0x3000008aff537230 */ /* 0x000fe40000004100 */
[C---:B------:R-:W-:Y:S01]  /*7250*/  FMUL R11, R78.reuse, R11 ;  /* 0x0000000b4e0b7220 */ /* 0x040fe20000400000 */
[----:B------:R-:W-:Y:S02]  /*7260*/  HADD2.F32 R89, -RZ, R150.H0_H0 ;  /* 0x20000096ff597230 */ /* 0x000fe40000004100 */
[C---:B------:R-:W-:Y:S01]  /*7270*/  FFMA R10, R81.reuse, R85, R10 ;  /* 0x00000055510a7223 */ /* 0x040fe2000000000a */
[--C-:B------:R-:W-:Y:S02]  /*7280*/  HADD2.F32 R134, -RZ, R136.reuse.H0_H0 ;  /* 0x20000088ff867230 */ /* 0x100fe40000004100 */
[C---:B------:R-:W-:Y:S01]  /*7290*/  FFMA R11, R81.reuse, R86, R11 ;  /* 0x00000056510b7223 */ /* 0x040fe2000000000b */
[C---:B------:R-:W-:Y:S01]  /*72a0*/  FFMA R12, R81.reuse, R87, R12 ;  /* 0x00000057510c7223 */ /* 0x040fe2000000000c */
[----:B------:R-:W-:Y:S01]  /*72b0*/  FFMA R13, R81, R88, R13 ;  /* 0x00000058510d7223 */ /* 0x000fe2000000000d */
[----:B------:R-:W-:Y:S01]  /*72c0*/  F2FP.SATFINITE.E5M2.F32.PACK_AB_MERGE_C R86, R7, R6, RZ ;  /* 0x000000060756723e */ /* 0x000fe200048060ff */
[C---:B------:R-:W-:Y:S01]  /*72d0*/  FMUL R7, R78.reuse, R24 ;  /* 0x000000184e077220 */ /* 0x040fe20000400000 */
[----:B------:R-:W-:Y:S01]  /*72e0*/  F2FP.SATFINITE.E5M2.F32.PACK_AB_MERGE_C R138, R11, R10, RZ ;  /* 0x0000000a0b8a723e */ /* 0x000fe200048060ff */
[C---:B------:R-:W-:Y:S01]  /*72f0*/  FMUL R10, R78.reuse, R25 ;  /* 0x000000194e0a7220 */ /* 0x040fe20000400000 */
[C---:B------:R-:W-:Y:S01]  /*7300*/  FMUL R25, R78.reuse, R32 ;  /* 0x000000204e197220 */ /* 0x040fe20000400000 */
[----:B------:R-:W-:Y:S02]  /*7310*/  HADD2.F32 R137, -RZ, R136.H1_H1 ;  /* 0x30000088ff897230 */ /* 0x000fe40000004100 */
[C---:B------:R-:W-:Y:S01]  /*7320*/  FMUL R14, R78.reuse, R14 ;  /* 0x0000000e4e0e7220 */ /* 0x040fe20000400000 */
[----:B------:R-:W-:Y:S02]  /*7330*/  HADD2.F32 R90, -RZ, R150.H1_H1 ;  /* 0x30000096ff5a7230 */ /* 0x000fe40000004100 */
[C---:B------:R-:W-:Y:S01]  /*7340*/  FMUL R15, R78.reuse, R15 ;  /* 0x0000000f4e0f7220 */ /* 0x040fe20000400000 */
[--C-:B------:R-:W-:Y:S02]  /*7350*/  HADD2.F32 R93, -RZ, R151.reuse.H0_H0 ;  /* 0x20000097ff5d7230 */ /* 0x100fe40000004100 */
[C---:B------:R-:W-:Y:S01]  /*7360*/  FFMA R14, R81.reuse, R89, R14 ;  /* 0x00000059510e7223 */ /* 0x040fe2000000000e */
[----:B------:R-:W-:Y:S02]  /*7370*/  HADD2.F32 R94, -RZ, R151.H1_H1 ;  /* 0x30000097ff5e7230 */ /* 0x000fe40000004100 */
[C---:B------:R-:W-:Y:S01]  /*7380*/  FFMA R15, R81.reuse, R90, R15 ;  /* 0x0000005a510f7223 */ /* 0x040fe2000000000f */
[C---:B------:R-:W-:Y:S01]  /*7390*/  FFMA R16, R81.reuse, R91, R16 ;  /* 0x0000005b51107223 */ /* 0x040fe20000000010 */
[----:B------:R-:W-:Y:S01]  /*73a0*/  FFMA R17, R81, R92, R17 ;  /* 0x0000005c51117223 */ /* 0x000fe20000000011 */
[C---:B------:R-:W-:Y:S01]  /*73b0*/  FMUL R18, R78.reuse, R18 ;  /* 0x000000124e127220 */ /* 0x040fe20000400000 */
[C---:B------:R-:W-:Y:S01]  /*73c0*/  FMUL R19, R78.reuse, R19 ;  /* 0x000000134e137220 */ /* 0x040fe20000400000 */
[--C-:B------:R-:W-:Y:S01]  /*73d0*/  HADD2.F32 R96, -RZ, R152.reuse.H0_H0 ;  /* 0x20000098ff607230 */ /* 0x100fe20000004100 */
[----:B------:R-:W-:Y:S01]  /*73e0*/  F2FP.SATFINITE.E5M2.F32.PACK_AB_MERGE_C R14, R15, R14, RZ ;  /* 0x0000000e0f0e723e */ /* 0x000fe200048060ff */
[C---:B------:R-:W-:Y:S01]  /*73f0*/  FFMA R18, R81.reuse, R93, R18 ;  /* 0x0000005d51127223 */ /* 0x040fe20000000012 */
[C---:B------:R-:W-:Y:S01]  /*7400*/  FFMA R19, R81.reuse, R94, R19 ;  /* 0x0000005e51137223 */ /* 0x040fe20000000013 */
[C---:B------:R-:W-:Y:S01]  /*7410*/  FFMA R0, R81.reuse, R95, R0 ;  /* 0x0000005f51007223 */ /* 0x040fe20000000000 */
[----:B------:R-:W-:Y:S01]  /*7420*/  FFMA R2, R81, R97, R2 ;  /* 0x0000006151027223 */ /* 0x000fe20000000002 */
[----:B------:R-:W-:Y:S02]  /*7430*/  HADD2.F32 R99, -RZ, R152.H1_H1 ;  /* 0x30000098ff637230 */ /* 0x000fe40000004100 */
[C---:B------:R-:W-:Y:S01]  /*7440*/  FMUL R3, R78.reuse, R22 ;  /* 0x000000164e037220 */ /* 0x040fe20000400000 */
[----:B------:R-:W-:Y:S01]  /*7450*/  F2FP.SATFINITE.E5M2.F32.PACK_AB_MERGE_C R18, R19, R18, RZ ;  /* 0x000000121312723e */ /* 0x000fe200048060ff */
[C---:B------:R-:W-:Y:S01]  /*7460*/  FMUL R22, R78.reuse, R29 ;  /* 0x0000001d4e167220 */ /* 0x040fe20000400000 */
[C---:B------:R-:W-:Y:S01]  /*7470*/  FMUL R29, R78.reuse, R36 ;  /* 0x000000244e1d7220 */ /* 0x040fe20000400000 */
[C---:B------:R-:W-:Y:S01]  /*7480*/  FFMA R3, R81.reuse, R96, R3 ;  /* 0x0000006051037223 */ /* 0x040fe20000000003 */
[C---:B------:R-:W-:Y:S01]  /*7490*/  FMUL R6, R78.reuse, R23 ;  /* 0x000000174e067220 */ /* 0x040fe20000400000 */
[--C-:B------:R-:W-:Y:S02]  /*74a0*/  HADD2.F32 R100, -RZ, R153.reuse.H0_H0 ;  /* 0x20000099ff647230 */ /* 0x100fe40000004100 */
[C---:B------:R-:W-:Y:S01]  /*74b0*/  FMUL R11, R78.reuse, R26 ;  /* 0x0000001a4e0b7220 */ /* 0x040fe20000400000 */
[----:B------:R-:W-:Y:S02]  /*74c0*/  HADD2.F32 R103, -RZ, R153.H1_H1 ;  /* 0x30000099ff677230 */ /* 0x000fe40000004100 */
[C---:B------:R-:W-:Y:S01]  /*74d0*/  FFMA R6, R81.reuse, R99, R6 ;  /* 0x0000006351067223 */ /* 0x040fe20000000006 */
[C---:B------:R-:W-:Y:S01]  /*74e0*/  FFMA R7, R81.reuse, R98, R7 ;  /* 0x0000006251077223 */ /* 0x040fe20000000007 */
[C---:B------:R-:W-:Y:S01]  /*74f0*/  FFMA R10, R81.reuse, R101, R10 ;  /* 0x00000065510a7223 */ /* 0x040fe2000000000a */
[C---:B------:R-:W-:Y:S01]  /*7500*/  FFMA R11, R81.reuse, R100, R11 ;  /* 0x00000064510b7223 */ /* 0x040fe2000000000b */
[----:B------:R-:W-:Y:S01]  /*7510*/  FMUL R26, R78, R33 ;  /* 0x000000214e1a7220 */ /* 0x000fe20000400000 */
[----:B------:R-:W-:Y:S01]  /*7520*/  F2FP.SATFINITE.E5M2.F32.PACK_AB_MERGE_C R3, R6, R3, RZ ;  /* 0x000000030603723e */ /* 0x000fe200048060ff */
[C---:B------:R-:W-:Y:S01]  /*7530*/  FMUL R33, R78.reuse, R40 ;  /* 0x000000284e217220 */ /* 0x040fe20000400000 */
        /* <DEDUP_REMOVED lines=8> */
[C---:B------:R-:W-:Y:S01]  /*75c0*/  FMUL R30, R78.reuse, R37 ;  /* 0x000000254e1e7220 */ /* 0x040fe20000400000 */
[C---:B------:R-:W-:Y:S01]  /*75d0*/  FMUL R37, R78.reuse, R44 ;  /* 0x0000002c4e257220 */ /* 0x040fe20000400000 */
[C---:B------:R-:W-:Y:S01]  /*75e0*/  FMUL R24, R78.reuse, R31 ;  /* 0x0000001f4e187220 */ /* 0x040fe20000400000 */
[----:B------:R-:W-:Y:S01]  /*75f0*/  F2FP.F16.E5M2.UNPACK_B R158, R158.H1 ;  /* 0x0000009eff9e723e */ /* 0x000fe200030004ff */
[--C-:B------:R-:W-:Y:S02]  /*7600*/  HADD2.F32 R108, -RZ, R155.reuse.H0_H0 ;  /* 0x2000009bff6c7230 */ /* 0x100fe40000004100 */
[----:B------:R-:W-:Y:S01]  /*7610*/  FMUL R27, R78, R34 ;  /* 0x000000224e1b7220 */ /* 0x000fe20000400000 */
[----:B------:R-:W-:Y:S02]  /*7620*/  HADD2.F32 R111, -RZ, R155.H1_H1 ;  /* 0x3000009bff6f7230 */ /* 0x000fe40000004100 */
[C---:B------:R-:W-:Y:S01]  /*7630*/  FFMA R24, R81.reuse, R107, R24 ;  /* 0x0000006b51187223 */ /* 0x040fe20000000018 */
[----:B------:R-:W-:Y:S01]  /*7640*/  F2FP.F16.E5M2.UNPACK_B R159, R159.H1 ;  /* 0x0000009fff9f723e */ /* 0x000fe200030004ff */
[C---:B------:R-:W-:Y:S01]  /*7650*/  FFMA R25, R81.reuse, R106, R25 ;  /* 0x0000006a51197223 */ /* 0x040fe20000000019 */
[C---:B------:R-:W-:Y:S01]  /*7660*/  FFMA R26, R81.reuse, R109, R26 ;  /* 0x0000006d511a7223 */ /* 0x040fe2000000001a */
[----:B------:R-:W-:Y:S01]  /*7670*/  F2FP.F16.E5M2.UNPACK_B R160, R160.H1 ;  /* 0x000000a0ffa0723e */ /* 0x000fe200030004ff */
[C---:B------:R-:W-:Y:S01]  /*7680*/  FFMA R27, R81.reuse, R108, R27 ;  /* 0x0000006c511b7223 */ /* 0x040fe2000000001b */
[----:B------:R-:W-:Y:S01]  /*7690*/  F2FP.SATFINITE.E5M2.F32.PACK_AB_MERGE_C R6, R24, R23, RZ ;  /* 0x000000171806723e */ /* 0x000fe200048060ff */
[C---:B------:R-:W-:Y:S01]  /*76a0*/  FMUL R34, R78.reuse, R41 ;  /* 0x000000294e227220 */ /* 0x040fe20000400000 */
[C---:B------:R-:W-:Y:S01]  /*76b0*/  FMUL R41, R78.reuse, R48 ;  /* 0x000000304e297220 */ /* 0x040fe20000400000 */
[----:B------:R-:W-:Y:S01]  /*76c0*/  FMUL R28, R78, R35 ;  /* 0x000000234e1c7220 */ /* 0x000fe20000400000 */
[----:B------:R-:W-:Y:S01]  /*76d0*/  F2FP.F16.E5M2.UNPACK_B R161, R161.H1 ;  /* 0x000000a1ffa1723e */ /* 0x000fe200030004ff */
[--C-:B------:R-:W-:Y:S01]  /*76e0*/  HADD2.F32 R112, -RZ, R156.reuse.H0_H0 ;  /* 0x2000009cff707230 */ /* 0x100fe20000004100 */
[----:B------:R-:W-:Y:S01]  /*76f0*/  F2FP.SATFINITE.E5M2.F32.PACK_AB_MERGE_C R6, R22, R21, R6 ;  /* 0x000000151606723e */ /* 0x000fe20004806006 */
[C---:B------:R-:W-:Y:S01]  /*7700*/  FFMA R28, R81.reuse, R111, R28 ;  /* 0x0000006f511c7223 */ /* 0x040fe2000000001c */
[C---:B------:R-:W-:Y:S01]  /*7710*/  FFMA R29, R81.reuse, R110, R29 ;  /* 0x0000006e511d7223 */ /* 0x040fe2000000001d */
[C---:B------:R-:W-:Y:S01]  /*7720*/  FFMA R30, R81.reuse, R113, R30 ;  /* 0x00000071511e7223 */ /* 0x040fe2000000001e */
[----:B------:R-:W-:Y:S02]  /*7730*/  HADD2.F32 R115, -RZ, R156.H1_H1 ;  /* 0x3000009cff737230 */ /* 0x000fe40000004100 */
[C---:B------:R-:W-:Y:S01]  /*7740*/  FMUL R31, R78.reuse, R38 ;  /* 0x000000264e1f7220 */ /* 0x040fe20000400000 */
[----:B------:R-:W-:Y:S01]  /*7750*/  F2FP.F16.E5M2.UNPACK_B R162, R162.H1 ;  /* 0x000000a2ffa2723e */ /* 0x000fe200030004ff */
[C---:B------:R-:W-:Y:S01]  /*7760*/  FMUL R38, R78.reuse, R45 ;  /* 0x0000002d4e267220 */ /* 0x040fe20000400000 */
[C---:B------:R-:W-:Y:S01]  /*7770*/  FMUL R45, R78.reuse, R52 ;  /* 0x000000344e2d7220 */ /* 0x040fe20000400000 */
[----:B------:R-:W-:Y:S01]  /*7780*/  F2FP.F16.E5M2.UNPACK_B R163, R163.H1 ;  /* 0x000000a3ffa3723e */ /* 0x000fe200030004ff */
[----:B------:R-:W-:Y:S01]  /*7790*/  FFMA R31, R81, R112, R31 ;  /* 0x00000070511f7223 */ /* 0x000fe2000000001f */
[----:B------:R-:W-:Y:S01]  /*77a0*/  FMUL R52, R78, R59 ;  /* 0x0000003b4e347220 */ /* 0x000fe20000400000 */
[----:B------:R-:W-:Y:S01]  /*77b0*/  IADD3 R76, PT, PT, R76, 0x1, RZ ;  /* 0x000000014c4c7810 */ /* 0x000fe20007ffe0ff */
[C---:B------:R-:W-:Y:S01]  /*77c0*/  FMUL R59, R78.reuse, R66 ;  /* 0x000000424e3b7220 */ /* 0x040fe20000400000 */
[----:B------:R-:W-:Y:S01]  /*77d0*/  F2FP.SATFINITE.E5M2.F32.PACK_AB_MERGE_C R66, R13, R12, R14 ;  /* 0x0000000c0d42723e */ /* 0x000fe2000480600e */
[C---:B------:R-:W-:Y:S01]  /*77e0*/  FMUL R32, R78.reuse, R39 ;  /* 0x000000274e207220 */ /* 0x040fe20000400000 */
[--C-:B------:R-:W-:Y:S02]  /*77f0*/  HADD2.F32 R116, -RZ, R157.reuse.H0_H0 ;  /* 0x2000009dff747230 */ /* 0x100fe40000004100 */
[C---:B------:R-:W-:Y:S01]  /*7800*/  FMUL R35, R78.reuse, R42 ;  /* 0x0000002a4e237220 */ /* 0x040fe20000400000 */
[----:B------:R-:W-:Y:S02]  /*7810*/  HADD2.F32 R119, -RZ, R157.H1_H1 ;  /* 0x3000009dff777230 */ /* 0x000fe40000004100 */
[C---:B------:R-:W-:Y:S01]  /*7820*/  FFMA R32, R81.reuse, R115, R32 ;  /* 0x0000007351207223 */ /* 0x040fe20000000020 */
[----:B------:R-:W-:Y:S01]  /*7830*/  FMUL R36, R78, R43 ;  /* 0x0000002b4e247220 */ /* 0x000fe20000400000 */
[C---:B------:R-:W-:Y:S01]  /*7840*/  FFMA R33, R81.reuse, R114, R33 ;  /* 0x0000007251217223 */ /* 0x040fe20000000021 */
[C---:B------:R-:W-:Y:S01]  /*7850*/  FFMA R34, R81.reuse, R117, R34 ;  /* 0x0000007551227223 */ /* 0x040fe20000000022 */
[--C-:B------:R-:W-:Y:S01]  /*7860*/  HADD2.F32 R120, -RZ, R158.reuse.H0_H0 ;  /* 0x2000009eff787230 */ /* 0x100fe20000004100 */
[----:B------:R-:W-:Y:S01]  /*7870*/  F2FP.SATFINITE.E5M2.F32.PACK_AB_MERGE_C R32, R32, R31, RZ ;  /* 0x0000001f2020723e */ /* 0x000fe200048060ff */
[C---:B------:R-:W-:Y:S01]  /*7880*/  FFMA R35, R81.reuse, R116, R35 ;  /* 0x0000007451237223 */ /* 0x040fe20000000023 */
[----:B------:R-:W-:Y:S02]  /*7890*/  HADD2.F32 R123, -RZ, R158.H1_H1 ;  /* 0x3000009eff7b7230 */ /* 0x000fe40000004100 */
[----:B------:R-:W-:Y:S01]  /*78a0*/  FMUL R39, R78, R46 ;  /* 0x0000002e4e277220 */ /* 0x000fe20000400000 */
[----:B------:R-:W-:Y:S01]  /*78b0*/  F2FP.SATFINITE.E5M2.F32.PACK_AB_MERGE_C R32, R30, R29, R32 ;  /* 0x0000001d1e20723e */ /* 0x000fe20004806020 */
[C---:B------:R-:W-:Y:S01]  /*78c0*/  FFMA R36, R81.reuse, R119, R36 ;  /* 0x0000007751247223 */ /* 0x040fe20000000024 */
[C---:B------:R-:W-:Y:S01]  /*78d0*/  FMUL R40, R78.reuse, R47 ;  /* 0x0000002f4e287220 */ /* 0x040fe20000400000 */
[C---:B------:R-:W-:Y:S01]  /*78e0*/  FFMA R37, R81.reuse, R118, R37 ;  /* 0x0000007651257223 */ /* 0x040fe20000000025 */
[C---:B------:R-:W-:Y:S01]  /*78f0*/  FFMA R38, R81.reuse, R121, R38 ;  /* 0x0000007951267223 */ /* 0x040fe20000000026 */
[C---:B------:R-:W-:Y:S01]  /*7900*/  FMUL R42, R78.reuse, R49 ;  /* 0x000000314e2a7220 */ /* 0x040fe20000400000 */
[--C-:B------:R-:W-:Y:S02]  /*7910*/  HADD2.F32 R124, -RZ, R159.reuse.H0_H0 ;  /* 0x2000009fff7c7230 */ /* 0x100fe40000004100 */
[C---:B------:R-:W-:Y:S01]  /*7920*/  FFMA R39, R81.reuse, R120, R39 ;  /* 0x0000007851277223 */ /* 0x040fe20000000027 */
[----:B------:R-:W-:Y:S02]  /*7930*/  HADD2.F32 R127, -RZ, R159.H1_H1 ;  /* 0x3000009fff7f7230 */ /* 0x000fe40000004100 */
[C---:B------:R-:W-:Y:S01]  /*7940*/  FMUL R43, R78.reuse, R50 ;  /* 0x000000324e2b7220 */ /* 0x040fe20000400000 */
[C---:B------:R-:W-:Y:S01]  /*7950*/  FFMA R40, R81.reuse, R123, R40 ;  /* 0x0000007b51287223 */ /* 0x040fe20000000028 */
[C---:B------:R-:W-:Y:S01]  /*7960*/  FMUL R44, R78.reuse, R51 ;  /* 0x000000334e2c7220 */ /* 0x040fe20000400000 */
[C---:B------:R-:W-:Y:S01]  /*7970*/  FFMA R41, R81.reuse, R122, R41 ;  /* 0x0000007a51297223 */ /* 0x040fe20000000029 */
[C---:B------:R-:W-:Y:S01]  /*7980*/  FMUL R50, R78.reuse, R57 ;  /* 0x000000394e327220 */ /* 0x040fe20000400000 */
[C---:B------:R-:W-:Y:S01]  /*7990*/  FMUL R57, R78.reuse, R64 ;  /* 0x000000404e397220 */ /* 0x040fe20000400000 */
[----:B------:R-:W-:Y:S01]  /*79a0*/  FFMA R42, R81, R125, R42 ;  /* 0x0000007d512a7223 */ /* 0x000fe2000000002a */
[C---:B------:R-:W-:Y:S01]  /*79b0*/  FMUL R46, R78.reuse, R53 ;  /* 0x000000354e2e7220 */ /* 0x040fe20000400000 */
[--C-:B------:R-:W-:Y:S01]  /*79c0*/  HADD2.F32 R128, -RZ, R160.reuse.H0_H0 ;  /* 0x200000a0ff807230 */ /* 0x100fe20000004100 */
[----:B------:R-:W-:Y:S01]  /*79d0*/  F2FP.SATFINITE.E5M2.F32.PACK_AB_MERGE_C R64, R5, R4, R86 ;  /* 0x000000040540723e */ /* 0x000fe20004806056 */
[C---:B------:R-:W-:Y:S01]  /*79e0*/  FMUL R51, R78.reuse, R58 ;  /* 0x0000003a4e337220 */ /* 0x040fe20000400000 */
[C---:B------:R-:W-:Y:S01]  /*79f0*/  FMUL R53, R78.reuse, R60 ;  /* 0x0000003c4e357220 */ /* 0x040fe20000400000 */
[C---:B------:R-:W-:Y:S01]  /*7a00*/  FFMA R43, R81.reuse, R124, R43 ;  /* 0x0000007c512b7223 */ /* 0x040fe2000000002b */
[----:B------:R-:W-:Y:S02]  /*7a10*/  HADD2.F32 R131, -RZ, R160.H1_H1 ;  /* 0x300000a0ff837230 */ /* 0x000fe40000004100 */
[C---:B------:R-:W-:Y:S01]  /*7a20*/  FMUL R47, R78.reuse, R54 ;  /* 0x000000364e2f7220 */ /* 0x040fe20000400000 */
[C---:B------:R-:W-:Y:S01]  /*7a30*/  FMUL R58, R78.reuse, R65 ;  /* 0x000000414e3a7220 */ /* 0x040fe20000400000 */
[----:B------:R-:W-:Y:S01]  /*7a40*/  FMUL R60, R78, R67 ;  /* 0x000000434e3c7220 */ /* 0x000fe20000400000 */
[----:B------:R-:W-:Y:S01]  /*7a50*/  F2FP.SATFINITE.E5M2.F32.PACK_AB_MERGE_C R5, R20, R11, RZ ;  /* 0x0000000b1405723e */ /* 0x000fe200048060ff */
[----:B------:R-:W-:Y:S01]  /*7a60*/  FFMA R44, R81, R127, R44 ;  /* 0x0000007f512c7223 */ /* 0x000fe2000000002c */
[C---:B------:R-:W-:Y:S01]  /*7a70*/  FMUL R48, R78.reuse, R55 ;  /* 0x000000374e307220 */ /* 0x040fe20000400000 */
[----:B------:R-:W-:Y:S01]  /*7a80*/  F2FP.SATFINITE.E5M2.F32.PACK_AB_MERGE_C R65, R9, R8, R138 ;  /* 0x000000080941723e */ /* 0x000fe2000480608a */
[----:B------:R-:W-:Y:S01]  /*7a90*/  FFMA R45, R81, R126, R45 ;  /* 0x0000007e512d7223 */ /* 0x000fe2000000002d */
[----:B------:R-:W-:Y:S01]  /*7aa0*/  F2FP.SATFINITE.E5M2.F32.PACK_AB_MERGE_C R67, R17, R16, R18 ;  /* 0x000000101143723e */ /* 0x000fe20004806012 */
[----:B------:R-:W-:Y:S01]  /*7ab0*/  FMUL R49, R78, R56 ;  /* 0x000000384e317220 */ /* 0x000fe20000400000 */
[C---:B------:R-:W-:Y:S01]  /*7ac0*/  FFMA R46, R81.reuse, R129, R46 ;  /* 0x00000081512e7223 */ /* 0x040fe2000000002e */
[--C-:B------:R-:W-:Y:S02]  /*7ad0*/  HADD2.F32 R132, -RZ, R161.reuse.H0_H0 ;  /* 0x200000a1ff847230 */ /* 0x100fe40000004100 */
[C---:B------:R-:W-:Y:S01]  /*7ae0*/  FFMA R47, R81.reuse, R128, R47 ;  /* 0x00000080512f7223 */ /* 0x040fe2000000002f */
[----:B------:R1:W-:Y:S01]  /*7af0*/  STS.128 [R172+UR49+0x6200], R64 ;  /* 0x00620040ac007988 */ /* 0x0003e20008000c31 */
[----:B------:R-:W-:Y:S01]  /*7b00*/  HADD2.F32 R135, -RZ, R161.H1_H1 ;  /* 0x300000a1ff877230 */ /* 0x000fe20000004100 */
[----:B------:R-:W-:Y:S01]  /*7b10*/  F2FP.SATFINITE.E5M2.F32.PACK_AB_MERGE_C R5, R10, R7, R5 ;  /* 0x000000070a05723e */ /* 0x000fe20004806005 */
[C---:B------:R-:W-:Y:S01]  /*7b20*/  FFMA R48, R81.reuse, R131, R48 ;  /* 0x0000008351307223 */ /* 0x040fe20000000030 */
[----:B------:R-:W-:Y:S01]  /*7b30*/  F2FP.SATFINITE.E5M2.F32.PACK_AB_MERGE_C R7, R28, R27, RZ ;  /* 0x0000001b1c07723e */ /* 0x000fe200048060ff */
        /* <DEDUP_REMOVED lines=8> */
[----:B------:R-:W-:Y:S01]  /*7bc0*/  FMUL R56, R78, R63 ;  /* 0x0000003f4e387220 */ /* 0x000fe20000400000 */
[----:B------:R-:W-:Y:S01]  /*7bd0*/  F2FP.SATFINITE.E5M2.F32.PACK_AB_MERGE_C R4, R2, R0, R3 ;  /* 0x000000000204723e */ /* 0x000fe20004806003 */
[C---:B------:R-:W-:Y:S01]  /*7be0*/  FFMA R53, R81.reuse, R134, R53 ;  /* 0x0000008651357223 */ /* 0x040fe20000000035 */
[----:B------:R-:W-:Y:S01]  /*7bf0*/  F2FP.SATFINITE.E5M2.F32.PACK_AB_MERGE_C R7, R26, R25, R7 ;  /* 0x000000191a07723e */ /* 0x000fe20004806007 */
[C---:B------:R-:W-:Y:S01]  /*7c00*/  FFMA R54, R81.reuse, R137, R54 ;  /* 0x0000008951367223 */ /* 0x040fe20000000036 */
[--C-:B------:R-:W-:Y:S02]  /*7c10*/  HADD2.F32 R84, -RZ, R163.reuse.H0_H0 ;  /* 0x200000a3ff547230 */ /* 0x100fe40000004100 */
[C---:B------:R-:W-:Y:S01]  /*7c20*/  FFMA R55, R81.reuse, R136, R55 ;  /* 0x0000008851377223 */ /* 0x040fe20000000037 */
[----:B------:R-:W-:Y:S01]  /*7c30*/  HADD2.F32 R85, -RZ, R163.H1_H1 ;  /* 0x300000a3ff557230 */ /* 0x000fe20000004100 */
[----:B------:R1:W-:Y:S01]  /*7c40*/  STS.128 [R204+0x6010], R4 ;  /* 0x00601004cc007388 */ /* 0x0003e20000000c00 */
[----:B------:R-:W-:Y:S01]  /*7c50*/  F2FP.SATFINITE.E5M2.F32.PACK_AB_MERGE_C R35, R36, R35, RZ ;  /* 0x000000232423723e */ /* 0x000fe200048060ff */
[C---:B------:R-:W-:Y:S01]  /*7c60*/  FFMA R56, R81.reuse, R139, R56 ;  /* 0x0000008b51387223 */ /* 0x040fe20000000038 */
[----:B------:R-:W-:Y:S01]  /*7c70*/  F2FP.SATFINITE.E5M2.F32.PACK_AB_MERGE_C R39, R40, R39, RZ ;  /* 0x000000272827723e */ /* 0x000fe200048060ff */
[C---:B------:R-:W-:Y:S01]  /*7c80*/  FFMA R57, R81.reuse, R82, R57 ;  /* 0x0000005251397223 */ /* 0x040fe20000000039 */
[----:B------:R-:W-:Y:S01]  /*7c90*/  F2FP.SATFINITE.E5M2.F32.PACK_AB_MERGE_C R43, R44, R43, RZ ;  /* 0x0000002b2c2b723e */ /* 0x000fe200048060ff */
[C---:B------:R-:W-:Y:S01]  /*7ca0*/  FFMA R58, R81.reuse, R83, R58 ;  /* 0x00000053513a7223 */ /* 0x040fe2000000003a */
[C---:B------:R-:W-:Y:S01]  /*7cb0*/  FFMA R59, R81.reuse, R84, R59 ;  /* 0x00000054513b7223 */ /* 0x040fe2000000003b */
[----:B------:R-:W-:Y:S01]  /*7cc0*/  F2FP.SATFINITE.E5M2.F32.PACK_AB_MERGE_C R33, R34, R33, R35 ;  /* 0x000000212221723e */ /* 0x000fe20004806023 */
        /* <DEDUP_REMOVED lines=11> */
[----:B------:R-:W-:Y:S05]  /*7d80*/  F2FP.SATFINITE.E5M2.F32.PACK_AB_MERGE_C R51, R58, R57, R59 ;  /* 0x000000393a33723e */ /* 0x000fea000480603b */
        /* <DEDUP_REMOVED lines=9> */
[----:B------:R-:W-:Y:S02]  /*7e20*/  UIADD3 UR8, UP0, UPT, UR52, 0x680, URZ ;  /* 0x0000068034087890 */ /* 0x000fe4000ff1e0ff */
[----:B------:R-:W-:Y:S02]  /*7e30*/  UIADD3 UR5, UPT, UPT, UR41, 0x40, URZ ;  /* 0x0000004029057890 */ /* 0x000fe4000fffe0ff */
[----:B------:R-:W-:Y:S02]  /*7e40*/  UIADD3 UR4, UPT, UPT, UR49, 0x6200, URZ ;  /* 0x0000620031047890 */ /* 0x000fe4000fffe0ff */
[----:B------:R-:W-:Y:S01]  /*7e50*/  UIADD3.X UR9, UPT, UPT, URZ, UR53, URZ, UP0, !UPT ;  /* 0x00000035ff097290 */ /* 0x000fe200087fe4ff */
[----:B------:R-:W-:Y:S01]  /*7e60*/  UMOV UR6, UR42 ;  /* 0x0000002a00067c82 */ /* 0x000fe20008000000 */
[----:B------:R-:W-:Y:S07]  /*7e70*/  UMOV UR7, UR36 ;  /* 0x0000002400077c82 */ /* 0x000fee0008000000 */
[----:B------:R2:W-:Y:S01]  /*7e80*/  UTMASTG.3D [UR4], [UR8] ;  /* 0x00000004080073b5 */ /* 0x0005e20008010000 */
[----:B------:R0:W-:Y:S01]  /*7e90*/  UTMACMDFLUSH ;  /* 0x00000000000079b7 */ /* 0x0001e20000000000 */
[----:B--2---:R-:W-:Y:S04]  /*7ea0*/  DEPBAR.LE SB0, 0x1 ;  /* 0x000080400000791a */ /* 0x004fe80000000000 */
.L_x_102:
[----:B------:R-:W-:Y:S05]  /*7eb0*/  BSYNC.RECONVERGENT B0 ;  /* 0x0000000000007941 */ /* 0x000fea0003800200 */
.L_x_101:
[----:B------:R-:W-:Y:S01]  /*7ec0*/  BAR.SYNC.DEFER_BLOCKING 0x1, 0x80 ;  /* 0x0042000000007b1d */ /* 0x000fe20000010000 */
[----:B------:R-:W-:Y:S01]  /*7ed0*/  ISETP.NE.AND P2, PT, R194, RZ, PT ;  /* 0x000000ffc200720c */ /* 0x000fe20003f45270 */
[----:B------:R-:W-:Y:S01]  /*7ee0*/  IMAD.IADD R20, R75, 0x1, R147 ;  /* 0x000000014b147824 */ /* 0x000fe200078e0293 */
[----:B------:R-:W-:Y:S01]  /*7ef0*/  ISETP.NE.AND P0, PT, R195, 0x2, PT ;  /* 0x00000002c300780c */ /* 0x000fe20003f05270 */
[----:B------:R-:W-:Y:S01]  /*7f00*/  IMAD.IADD R21, R77, 0x1, R170 ;  /* 0x000000014d157824 */ /* 0x000fe200078e02aa */
[----:B------:R-:W-:Y:S02]  /*7f10*/  ISETP.NE.AND P1, PT, R76, 0x4, PT ;  /* 0x000000044c00780c */ /* 0x000fe40003f25270 */
[----:B------:R-:W-:Y:S02]  /*7f20*/  SEL R3, RZ, 0x1, P0 ;  /* 0x00000001ff037807 */ /* 0x000fe40000000000 */
[----:B------:R-:W-:Y:S02]  /*7f30*/  SEL R0, RZ, 0x1, P1 ;  /* 0x00000001ff007807 */ /* 0x000fe40000800000 */
[----:B------:R-:W-:Y:S02]  /*7f40*/  LOP3.LUT R182, R182, R3, RZ, 0x3c, !PT ;  /* 0x00000003b6b67212 */ /* 0x000fe400078e3cff */
[----:B------:R-:W-:Y:S02]  /*7f50*/  LOP3.LUT R183, R183, R0, RZ, 0x3c, !PT ;  /* 0x00000000b7b77212 */ /* 0x000fe400078e3cff */
[----:B------:R-:W-:Y:S02]  /*7f60*/  @P2 R2UR UR36, R179 ;  /* 0x00000000b32422ca */ /* 0x000fe400000e0000 */
[----:B------:R-:W-:Y:S02]  /*7f70*/  SEL R195, R195, RZ, P0 ;  /* 0x000000ffc3c37207 */ /* 0x000fe40000000000 */
[----:B------:R-:W-:Y:S01]  /*7f80*/  SEL R76, R76, RZ, P1 ;  /* 0x000000ff4c4c7207 */ /* 0x000fe20000800000 */
[----:B------:R-:W-:Y:S10]  /*7f90*/  @P2 BRA `(.L_x_103) ;  /* 0xffffffc400bc2947 */ /* 0x000ff4000383ffff */
[----:B------:R-:W-:Y:S05]  /*7fa0*/  EXIT ;  /* 0x000000000000794d */ /* 0x000fea0003800000 */
.L_x_19:
[----:B--2---:R2:W1:Y:S02]  /*7fb0*/  SYNCS.PHASECHK.TRANS64.TRYWAIT P0, [R3+URZ+0xc0], R2 ;  /* 0x0000c002030075a7 */ /* 0x00446400080011ff */
[----:B-1----:R-:W-:Y:S05]  /*7fc0*/  @!P0 NANOSLEEP.SYNCS 0x989680 ;  /* 0x009896800000895d */ /* 0x002fea0003900000 */
[----:B------:R-:W1:Y:S02]  /*7fd0*/  @!P0 SYNCS.PHASECHK.TRANS64 P0, [R3+URZ+0xc0], R2 ;  /* 0x0000c002030085a7 */ /* 0x000e6400080010ff */
[----:B-1----:R-:W-:Y:S05]  /*7fe0*/  @!P0 BRA `(.L_x_19) ;  /* 0xfffffffc00f08947 */ /* 0x002fea000383ffff */
[----:B------:R-:W-:Y:S05]  /*7ff0*/  BRA `(.L_x_104) ;  /* 0xffffff9400587947 */ /* 0x000fea000383ffff */
.L_x_22:
[----:B-1----:R-:W-:-:S07]  /*8000*/  MOV R2, UR33 ;  /* 0x0000002100027c02 */ /* 0x002fce0008000f00 */
.L_x_105:
[----:B-1----:R1:W2:Y:S02]  /*8010*/  SYNCS.PHASECHK.TRANS64.TRYWAIT P0, [R2+URZ+0x10], R5 ;  /* 0x00001005020075a7 */ /* 0x0022a400080011ff */
[----:B--2---:R-:W-:Y:S05]  /*8020*/  @!P0 NANOSLEEP.SYNCS 0x989680 ;  /* 0x009896800000895d */ /* 0x004fea0003900000 */
[----:B------:R-:W2:Y:S02]  /*8030*/  @!P0 SYNCS.PHASECHK.TRANS64 P0, [R2+URZ+0x10], R5 ;  /* 0x00001005020085a7 */ /* 0x000ea400080010ff */
[----:B--2---:R-:W-:Y:S05]  /*8040*/  @!P0 BRA `(.L_x_105) ;  /* 0xfffffffc00f08947 */ /* 0x004fea000383ffff */
[----:B------:R-:W-:Y:S05]  /*8050*/  BRA `(.L_x_21) ;  /* 0xffffff9400a87947 */ /* 0x000fea000383ffff */
.L_x_28:
[----:B-1----:R-:W-:-:S07]  /*8060*/  MOV R2, UR17 ;  /* 0x0000001100027c02 */ /* 0x002fce0008000f00 */
.L_x_106:
[----:B-1----:R1:W2:Y:S02]  /*8070*/  SYNCS.PHASECHK.TRANS64.TRYWAIT P0, [R2+URZ+0x10], R5 ;  /* 0x00001005020075a7 */ /* 0x0022a400080011ff */
[----:B--2---:R-:W-:Y:S05]  /*8080*/  @!P0 NANOSLEEP.SYNCS 0x989680 ;  /* 0x009896800000895d */ /* 0x004fea0003900000 */
[----:B------:R-:W2:Y:S02]  /*8090*/  @!P0 SYNCS.PHASECHK.TRANS64 P0, [R2+URZ+0x10], R5 ;  /* 0x00001005020085a7 */ /* 0x000ea400080010ff */
[----:B--2---:R-:W-:Y:S05]  /*80a0*/  @!P0 BRA `(.L_x_106) ;  /* 0xfffffffc00f08947 */ /* 0x004fea000383ffff */
[----:B------:R-:W-:Y:S05]  /*80b0*/  BRA `(.L_x_27) ;  /* 0xffffff98004c7947 */ /* 0x000fea000383ffff */
.L_x_32:
[----:B-1----:R1:W2:Y:S02]  /*80c0*/  SYNCS.PHASECHK.TRANS64.TRYWAIT P0, [R2+URZ+0x50], R3 ;  /* 0x00005003020075a7 */ /* 0x0022a400080011ff */
[----:B--2---:R-:W-:Y:S05]  /*80d0*/  @!P0 NANOSLEEP.SYNCS 0x989680 ;  /* 0x009896800000895d */ /* 0x004fea0003900000 */
[----:B------:R-:W2:Y:S02]  /*80e0*/  @!P0 SYNCS.PHASECHK.TRANS64 P0, [R2+URZ+0x50], R3 ;  /* 0x00005003020085a7 */ /* 0x000ea400080010ff */
[----:B--2---:R-:W-:Y:S05]  /*80f0*/  @!P0 BRA `(.L_x_32) ;  /* 0xfffffffc00f08947 */ /* 0x004fea000383ffff */
[----:B------:R-:W-:Y:S05]  /*8100*/  BRA `(.L_x_107) ;  /* 0xffffff9800d87947 */ /* 0x000fea000383ffff */
.L_x_36:
[----:B----4-:R-:W-:-:S07]  /*8110*/  MOV R0, UR4 ;  /* 0x0000000400007c02 */ /* 0x010fce0008000f00 */
.L_x_108:
[----:B-1----:R1:W2:Y:S02]  /*8120*/  SYNCS.PHASECHK.TRANS64.TRYWAIT P0, [R0+URZ], R3 ;  /* 0x00000003000075a7 */ /* 0x0022a400080011ff */
[----:B--2---:R-:W-:Y:S05]  /*8130*/  @!P0 NANOSLEEP.SYNCS 0x989680 ;  /* 0x009896800000895d */ /* 0x004fea0003900000 */
[----:B------:R-:W2:Y:S02]  /*8140*/  @!P0 SYNCS.PHASECHK.TRANS64 P0, [R0+URZ], R3 ;  /* 0x00000003000085a7 */ /* 0x000ea400080010ff */
[----:B--2---:R-:W-:Y:S05]  /*8150*/  @!P0 BRA `(.L_x_108) ;  /* 0xfffffffc00f08947 */ /* 0x004fea000383ffff */
[----:B------:R-:W-:Y:S05]  /*8160*/  BRA `(.L_x_109) ;  /* 0xffffffa000487947 */ /* 0x000fea000383ffff */
.L_x_39:
[----:B-1----:R1:W2:Y:S02]  /*8170*/  SYNCS.PHASECHK.TRANS64.TRYWAIT P0, [R0+URZ+0xb0], R5 ;  /* 0x0000b005000075a7 */ /* 0x0022a400080011ff */
[----:B--2---:R-:W-:Y:S05]  /*8180*/  @!P0 NANOSLEEP.SYNCS 0x989680 ;  /* 0x009896800000895d */ /* 0x004fea0003900000 */
[----:B------:R-:W2:Y:S02]  /*8190*/  @!P0 SYNCS.PHASECHK.TRANS64 P0, [R0+URZ+0xb0], R5 ;  /* 0x0000b005000085a7 */ /* 0x000ea400080010ff */
[----:B--2---:R-:W-:Y:S05]  /*81a0*/  @!P0 BRA `(.L_x_39) ;  /* 0xfffffffc00f08947 */ /* 0x004fea000383ffff */
[----:B------:R-:W-:Y:S05]  /*81b0*/  BRA `(.L_x_110) ;  /* 0xffffffa000a47947 */ /* 0x000fea000383ffff */
.L_x_40:
[----:B------:R-:W-:-:S07]  /*81c0*/  MOV R0, UR5 ;  /* 0x0000000500007c02 */ /* 0x000fce0008000f00 */
.L_x_111:
[----:B-1----:R1:W2:Y:S02]  /*81d0*/  SYNCS.PHASECHK.TRANS64.TRYWAIT P0, [R0+URZ+0x60], R5 ;  /* 0x00006005000075a7 */ /* 0x0022a400080011ff */
[----:B--2---:R-:W-:Y:S05]  /*81e0*/  @!P0 NANOSLEEP.SYNCS 0x989680 ;  /* 0x009896800000895d */ /* 0x004fea0003900000 */
[----:B------:R-:W2:Y:S02]  /*81f0*/  @!P0 SYNCS.PHASECHK.TRANS64 P0, [R0+URZ+0x60], R5 ;  /* 0x00006005000085a7 */ /* 0x000ea400080010ff */
[----:B--2---:R-:W-:Y:S05]  /*8200*/  @!P0 BRA `(.L_x_111) ;  /* 0xfffffffc00f08947 */ /* 0x004fea000383ffff */
[----:B------:R-:W-:Y:S05]  /*8210*/  BRA `(.L_x_112) ;  /* 0xffffffa000b47947 */ /* 0x000fea000383ffff */
.L_x_41:
[----:B-1----:R1:W2:Y:S02]  /*8220*/  SYNCS.PHASECHK.TRANS64.TRYWAIT P1, [R0+URZ+0x50], R5 ;  /* 0x00005005000075a7 */ /* 0x0022a400080211ff */
[----:B--2---:R-:W-:Y:S05]  /*8230*/  @!P1 NANOSLEEP.SYNCS 0x989680 ;  /* 0x009896800000995d */ /* 0x004fea0003900000 */
[----:B------:R-:W2:Y:S02]  /*8240*/  @!P1 SYNCS.PHASECHK.TRANS64 P1, [R0+URZ+0x50], R5 ;  /* 0x00005005000095a7 */ /* 0x000ea400080210ff */
[----:B--2---:R-:W-:Y:S05]  /*8250*/  @!P1 BRA `(.L_x_41) ;  /* 0xfffffffc00f09947 */ /* 0x004fea000383ffff */
[----:B------:R-:W-:Y:S05]  /*8260*/  BRA `(.L_x_113) ;  /* 0xffffffa000e47947 */ /* 0x000fea000383ffff */
.L_x_44:
[----:B------:R-:W-:-:S07]  /*8270*/  MOV R0, UR5 ;  /* 0x0000000500007c02 */ /* 0x000fce0008000f00 */
.L_x_114:
[----:B-1----:R1:W2:Y:S02]  /*8280*/  SYNCS.PHASECHK.TRANS64.TRYWAIT P0, [R0+URZ+0x60], R3 ;  /* 0x00006003000075a7 */ /* 0x0022a400080011ff */
[----:B--2---:R-:W-:Y:S05]  /*8290*/  @!P0 NANOSLEEP.SYNCS 0x989680 ;  /* 0x009896800000895d */ /* 0x004fea0003900000 */
[----:B------:R-:W2:Y:S02]  /*82a0*/  @!P0 SYNCS.PHASECHK.TRANS64 P0, [R0+URZ+0x60], R3 ;  /* 0x00006003000085a7 */ /* 0x000ea400080010ff */
[----:B--2---:R-:W-:Y:S05]  /*82b0*/  @!P0 BRA `(.L_x_114) ;  /* 0xfffffffc00f08947 */ /* 0x004fea000383ffff */
[----:B------:R-:W-:Y:S05]  /*82c0*/  BRA `(.L_x_43) ;  /* 0xffffffa400387947 */ /* 0x000fea000383ffff */
.L_x_51:
[----:B-1----:R1:W2:Y:S02]  /*82d0*/  SYNCS.PHASECHK.TRANS64.TRYWAIT P1, [R0+URZ+0x50], R5 ;  /* 0x00005005000075a7 */ /* 0x0022a400080211ff */
[----:B--2---:R-:W-:Y:S05]  /*82e0*/  @!P1 NANOSLEEP.SYNCS 0x989680 ;  /* 0x009896800000995d */ /* 0x004fea0003900000 */
[----:B------:R-:W2:Y:S02]  /*82f0*/  @!P1 SYNCS.PHASECHK.TRANS64 P1, [R0+URZ+0x50], R5 ;  /* 0x00005005000095a7 */ /* 0x000ea400080210ff */
[----:B--2---:R-:W-:Y:S05]  /*8300*/  @!P1 BRA `(.L_x_51) ;  /* 0xfffffffc00f09947 */ /* 0x004fea000383ffff */
[----:B------:R-:W-:Y:S05]  /*8310*/  BRA `(.L_x_115) ;  /* 0xffffffa800987947 */ /* 0x000fea000383ffff */
.L_x_52:
[----:B------:R-:W-:-:S07]  /*8320*/  MOV R3, UR8 ;  /* 0x0000000800037c02 */ /* 0x000fce0008000f00 */
.L_x_116:
[----:B-1----:R1:W2:Y:S02]  /*8330*/  SYNCS.PHASECHK.TRANS64.TRYWAIT P0, [R3+URZ+0x90], R0 ;  /* 0x00009000030075a7 */ /* 0x0022a400080011ff */
[----:B--2---:R-:W-:Y:S05]  /*8340*/  @!P0 NANOSLEEP.SYNCS 0x989680 ;  /* 0x009896800000895d */ /* 0x004fea0003900000 */
[----:B------:R-:W2:Y:S02]  /*8350*/  @!P0 SYNCS.PHASECHK.TRANS64 P0, [R3+URZ+0x90], R0 ;  /* 0x00009000030085a7 */ /* 0x000ea400080010ff */
[----:B--2---:R-:W-:Y:S05]  /*8360*/  @!P0 BRA `(.L_x_116) ;  /* 0xfffffffc00f08947 */ /* 0x004fea000383ffff */
[----:B------:R-:W-:Y:S05]  /*8370*/  BRA `(.L_x_117) ;  /* 0xffffffa800d07947 */ /* 0x000fea000383ffff */
.L_x_55:
[----:B------:R-:W-:Y:S07]  /*8380*/  MOV R0, UR7 ;  /* 0x0000000700007c02 */ /* 0x000fee0008000f00 */
.L_x_118:
[----:B-1----:R1:W2:Y:S02]  /*8390*/  SYNCS.PHASECHK.TRANS64.TRYWAIT P0, [R0+URZ], R3 ;  /* 0x00000003000075a7 */ /* 0x0022a400080011ff */
[----:B--2---:R-:W-:Y:S05]  /*83a0*/  @!P0 NANOSLEEP.SYNCS 0x989680 ;  /* 0x009896800000895d */ /* 0x004fea0003900000 */
[----:B------:R-:W2:Y:S02]  /*83b0*/  @!P0 SYNCS.PHASECHK.TRANS64 P0, [R0+URZ], R3 ;  /* 0x00000003000085a7 */ /* 0x000ea400080010ff */
[----:B--2---:R-:W-:Y:S05]  /*83c0*/  @!P0 BRA `(.L_x_118) ;  /* 0xfffffffc00f08947 */ /* 0x004fea000383ffff */
[----:B------:R-:W-:Y:S05]  /*83d0*/  BRA `(.L_x_54) ;  /* 0xffffffa800ec7947 */ /* 0x000fea000383ffff */
.L_x_58:
[----:B------:R-:W-:-:S07]  /*83e0*/  MOV R0, UR5 ;  /* 0x0000000500007c02 */ /* 0x000fce0008000f00 */
.L_x_119:
[----:B--2---:R2:W3:Y:S02]  /*83f0*/  SYNCS.PHASECHK.TRANS64.TRYWAIT P0, [R0+URZ], R3 ;  /* 0x00000003000075a7 */ /* 0x0044e400080011ff */
[----:B---3--:R-:W-:Y:S05]  /*8400*/  @!P0 NANOSLEEP.SYNCS 0x989680 ;  /* 0x009896800000895d */ /* 0x008fea0003900000 */
[----:B------:R-:W3:Y:S02]  /*8410*/  @!P0 SYNCS.PHASECHK.TRANS64 P0, [R0+URZ], R3 ;  /* 0x00000003000085a7 */ /* 0x000ee400080010ff */
[----:B---3--:R-:W-:Y:S05]  /*8420*/  @!P0 BRA `(.L_x_119) ;  /* 0xfffffffc00f08947 */ /* 0x008fea000383ffff */
[----:B------:R-:W-:Y:S05]  /*8430*/  BRA `(.L_x_120) ;  /* 0xffffffac00a07947 */ /* 0x000fea000383ffff */
.L_x_59:
[----:B------:R-:W-:-:S07]  /*8440*/  MOV R0, UR5 ;  /* 0x0000000500007c02 */ /* 0x000fce0008000f00 */
.L_x_121:
[----:B-1----:R1:W2:Y:S02]  /*8450*/  SYNCS.PHASECHK.TRANS64.TRYWAIT P0, [R0+URZ], R3 ;  /* 0x00000003000075a7 */ /* 0x0022a400080011ff */
[----:B--2---:R-:W-:Y:S05]  /*8460*/  @!P0 NANOSLEEP.SYNCS 0x989680 ;  /* 0x009896800000895d */ /* 0x004fea0003900000 */
[----:B------:R-:W2:Y:S02]  /*8470*/  @!P0 SYNCS.PHASECHK.TRANS64 P0, [R0+URZ], R3 ;  /* 0x00000003000085a7 */ /* 0x000ea400080010ff */
[----:B--2---:R-:W-:Y:S05]  /*8480*/  @!P0 BRA `(.L_x_121) ;  /* 0xfffffffc00f08947 */ /* 0x004fea000383ffff */
[----:B------:R-:W-:Y:S05]  /*8490*/  BRA `(.L_x_122) ;  /* 0xffffffac00ac7947 */ /* 0x000fea000383ffff */
.L_x_60:
[----:B------:R-:W-:-:S07]  /*84a0*/  MOV R0, UR5 ;  /* 0x0000000500007c02 */ /* 0x000fce0008000f00 */
.L_x_123:
[----:B-1----:R1:W2:Y:S02]  /*84b0*/  SYNCS.PHASECHK.TRANS64.TRYWAIT P0, [R0+URZ], R3 ;  /* 0x00000003000075a7 */ /* 0x0022a400080011ff */
[----:B--2---:R-:W-:Y:S05]  /*84c0*/  @!P0 NANOSLEEP.SYNCS 0x989680 ;  /* 0x009896800000895d */ /* 0x004fea0003900000 */
[----:B------:R-:W2:Y:S02]  /*84d0*/  @!P0 SYNCS.PHASECHK.TRANS64 P0, [R0+URZ], R3 ;  /* 0x00000003000085a7 */ /* 0x000ea400080010ff */
[----:B--2---:R-:W-:Y:S05]  /*84e0*/  @!P0 BRA `(.L_x_123) ;  /* 0xfffffffc00f08947 */ /* 0x004fea000383ffff */
[----:B------:R-:W-:Y:S05]  /*84f0*/  BRA `(.L_x_124) ;  /* 0xffffffac00b87947 */ /* 0x000fea000383ffff */
.L_x_61:
[----:B------:R-:W-:-:S07]  /*8500*/  MOV R0, UR7 ;  /* 0x0000000700007c02 */ /* 0x000fce0008000f00 */
.L_x_125:
[----:B-1----:R1:W2:Y:S02]  /*8510*/  SYNCS.PHASECHK.TRANS64.TRYWAIT P0, [R0+URZ], R3 ;  /* 0x00000003000075a7 */ /* 0x0022a400080011ff */
[----:B--2---:R-:W-:Y:S05]  /*8520*/  @!P0 NANOSLEEP.SYNCS 0x989680 ;  /* 0x009896800000895d */ /* 0x004fea0003900000 */
[----:B------:R-:W2:Y:S02]  /*8530*/  @!P0 SYNCS.PHASECHK.TRANS64 P0, [R0+URZ], R3 ;  /* 0x00000003000085a7 */ /* 0x000ea400080010ff */
[----:B--2---:R-:W-:Y:S05]  /*8540*/  @!P0 BRA `(.L_x_125) ;  /* 0xfffffffc00f08947 */ /* 0x004fea000383ffff */
[----:B------:R-:W-:Y:S05]  /*8550*/  BRA `(.L_x_126) ;  /* 0xffffffac00c47947 */ /* 0x000fea000383ffff */
.L_x_66:
[----:B--2---:R2:W3:Y:S02]  /*8560*/  SYNCS.PHASECHK.TRANS64.TRYWAIT P0, [R0+URZ+0x50], R3 ;  /* 0x00005003000075a7 */ /* 0x0044e400080011ff */
[----:B---3--:R-:W-:Y:S05]  /*8570*/  @!P0 NANOSLEEP.SYNCS 0x989680 ;  /* 0x009896800000895d */ /* 0x008fea0003900000 */
[----:B------:R-:W3:Y:S02]  /*8580*/  @!P0 SYNCS.PHASECHK.TRANS64 P0, [R0+URZ+0x50], R3 ;  /* 0x00005003000085a7 */ /* 0x000ee400080010ff */
[----:B---3--:R-:W-:Y:S05]  /*8590*/  @!P0 BRA `(.L_x_66) ;  /* 0xfffffffc00f08947 */ /* 0x008fea000383ffff */
[----:B------:R-:W-:Y:S05]  /*85a0*/  BRA `(.L_x_127) ;  /* 0xffffffb000c87947 */ /* 0x000fea000383ffff */
.L_x_69:
[----:B------:R-:W-:Y:S07]  /*85b0*/  MOV R0, UR7 ;  /* 0x0000000700007c02 */ /* 0x000fee0008000f00 */
.L_x_128:
[----:B--2---:R2:W3:Y:S02]  /*85c0*/  SYNCS.PHASECHK.TRANS64.TRYWAIT P0, [R0+URZ+0x48], R3 ;  /* 0x00004803000075a7 */ /* 0x0044e400080011ff */
[----:B---3--:R-:W-:Y:S05]  /*85d0*/  @!P0 NANOSLEEP.SYNCS 0x989680 ;  /* 0x009896800000895d */ /* 0x008fea0003900000 */
[----:B------:R-:W3:Y:S02]  /*85e0*/  @!P0 SYNCS.PHASECHK.TRANS64 P0, [R0+URZ+0x48], R3 ;  /* 0x00004803000085a7 */ /* 0x000ee400080010ff */
[----:B---3--:R-:W-:Y:S05]  /*85f0*/  @!P0 BRA `(.L_x_128) ;  /* 0xfffffffc00f08947 */ /* 0x008fea000383ffff */
[----:B------:R-:W-:Y:S05]  /*8600*/  BRA `(.L_x_68) ;  /* 0xffffffb400a87947 */ /* 0x000fea000383ffff */
.L_x_72:
[----:B--2---:R-:W-:Y:S07]  /*8610*/  MOV R3, UR7 ;  /* 0x0000000700037c02 */ /* 0x004fee0008000f00 */
.L_x_129:
[----:B-1----:R1:W2:Y:S02]  /*8620*/  SYNCS.PHASECHK.TRANS64.TRYWAIT P0, [R3+URZ+0x30], R12 ;  /* 0x0000300c030075a7 */ /* 0x0022a400080011ff */
[----:B--2---:R-:W-:Y:S05]  /*8630*/  @!P0 NANOSLEEP.SYNCS 0x989680 ;  /* 0x009896800000895d */ /* 0x004fea0003900000 */
[----:B------:R-:W2:Y:S02]  /*8640*/  @!P0 SYNCS.PHASECHK.TRANS64 P0, [R3+URZ+0x30], R12 ;  /* 0x0000300c030085a7 */ /* 0x000ea400080010ff */
[----:B--2---:R-:W-:Y:S05]  /*8650*/  @!P0 BRA `(.L_x_129) ;  /* 0xfffffffc00f08947 */ /* 0x004fea000383ffff */
[----:B------:R-:W-:Y:S05]  /*8660*/  BRA `(.L_x_130) ;  /* 0xffffffb800207947 */ /* 0x000fea000383ffff */
.L_x_73:
[----:B------:R-:W-:Y:S07]  /*8670*/  MOV R3, UR7 ;  /* 0x0000000700037c02 */ /* 0x000fee0008000f00 */
.L_x_131:
[----:B-1----:R1:W2:Y:S02]  /*8680*/  SYNCS.PHASECHK.TRANS64.TRYWAIT P0, [R3+URZ+0x38], R12 ;  /* 0x0000380c030075a7 */ /* 0x0022a400080011ff */
[----:B--2---:R-:W-:Y:S05]  /*8690*/  @!P0 NANOSLEEP.SYNCS 0x989680 ;  /* 0x009896800000895d */ /* 0x004fea0003900000 */
[----:B------:R-:W2:Y:S02]  /*86a0*/  @!P0 SYNCS.PHASECHK.TRANS64 P0, [R3+URZ+0x38], R12 ;  /* 0x0000380c030085a7 */ /* 0x000ea400080010ff */
[----:B--2---:R-:W-:Y:S05]  /*86b0*/  @!P0 BRA `(.L_x_131) ;  /* 0xfffffffc00f08947 */ /* 0x004fea000383ffff */
[----:B------:R-:W-:Y:S05]  /*86c0*/  BRA `(.L_x_132) ;  /* 0xffffffb800a07947 */ /* 0x000fea000383ffff */
.L_x_75:
[----:B------:R-:W-:-:S07]  /*86d0*/  MOV R0, UR7 ;  /* 0x0000000700007c02 */ /* 0x000fce0008000f00 */
.L_x_133:
[----:B-1----:R1:W3:Y:S02]  /*86e0*/  SYNCS.PHASECHK.TRANS64.TRYWAIT P0, [R0+URZ+0x30], R3 ;  /* 0x00003003000075a7 */ /* 0x0022e400080011ff */
[----:B---3--:R-:W-:Y:S05]  /*86f0*/  @!P0 NANOSLEEP.SYNCS 0x989680 ;  /* 0x009896800000895d */ /* 0x008fea0003900000 */
[----:B------:R-:W3:Y:S02]  /*8700*/  @!P0 SYNCS.PHASECHK.TRANS64 P0, [R0+URZ+0x30], R3 ;  /* 0x00003003000085a7 */ /* 0x000ee400080010ff */
[----:B---3--:R-:W-:Y:S05]  /*8710*/  @!P0 BRA `(.L_x_133) ;  /* 0xfffffffc00f08947 */ /* 0x008fea000383ffff */
[----:B------:R-:W-:Y:S05]  /*8720*/  BRA `(.L_x_134) ;  /* 0xffffffbc00107947 */ /* 0x000fea000383ffff */
.L_x_77:
[----:B--2---:R2:W4:Y:S02]  /*8730*/  SYNCS.PHASECHK.TRANS64.TRYWAIT P0, [R0+URZ+0x50], R3 ;  /* 0x00005003000075a7 */ /* 0x00452400080011ff */
[----:B----4-:R-:W-:Y:S05]  /*8740*/  @!P0 NANOSLEEP.SYNCS 0x989680 ;  /* 0x009896800000895d */ /* 0x010fea0003900000 */
[----:B------:R-:W4:Y:S02]  /*8750*/  @!P0 SYNCS.PHASECHK.TRANS64 P0, [R0+URZ+0x50], R3 ;  /* 0x00005003000085a7 */ /* 0x000f2400080010ff */
[----:B----4-:R-:W-:Y:S05]  /*8760*/  @!P0 BRA `(.L_x_77) ;  /* 0xfffffffc00f08947 */ /* 0x010fea000383ffff */
[----:B------:R-:W-:Y:S05]  /*8770*/  BRA `(.L_x_135) ;  /* 0xffffffbc00d87947 */ /* 0x000fea000383ffff */
.L_x_88:
[----:B-1----:R1:W3:Y:S02]  /*8780*/  SYNCS.PHASECHK.TRANS64.TRYWAIT P1, [R3+URZ+0x20], R0 ;  /* 0x00002000030075a7 */ /* 0x0022e400080211ff */
[----:B---3--:R-:W-:Y:S05]  /*8790*/  @!P1 NANOSLEEP.SYNCS 0x989680 ;  /* 0x009896800000995d */ /* 0x008fea0003900000 */
[----:B------:R-:W3:Y:S02]  /*87a0*/  @!P1 SYNCS.PHASECHK.TRANS64 P1, [R3+URZ+0x20], R0 ;  /* 0x00002000030095a7 */ /* 0x000ee400080210ff */
[----:B---3--:R-:W-:Y:S05]  /*87b0*/  @!P1 BRA `(.L_x_88) ;  /* 0xfffffffc00f09947 */ /* 0x008fea000383ffff */
[----:B------:R-:W-:Y:S05]  /*87c0*/  BRA `(.L_x_87) ;  /* 0xffffffc800fc7947 */ /* 0x000fea000383ffff */
.L_x_90:
[----:B-1----:R1:W4:Y:S02]  /*87d0*/  SYNCS.PHASECHK.TRANS64.TRYWAIT P0, [R207+URZ+0x70], R2 ;  /* 0x00007002cf0075a7 */ /* 0x00232400080011ff */
[----:B----4-:R-:W-:Y:S05]  /*87e0*/  @!P0 NANOSLEEP.SYNCS 0x989680 ;  /* 0x009896800000895d */ /* 0x010fea0003900000 */
[----:B------:R-:W4:Y:S02]  /*87f0*/  @!P0 SYNCS.PHASECHK.TRANS64 P0, [R207+URZ+0x70], R2 ;  /* 0x00007002cf0085a7 */ /* 0x000f2400080010ff */
[----:B----4-:R-:W-:Y:S05]  /*8800*/  @!P0 BRA `(.L_x_90) ;  /* 0xfffffffc00f08947 */ /* 0x010fea000383ffff */
[----:B------:R-:W-:Y:S05]  /*8810*/  BRA `(.L_x_89) ;  /* 0xffffffcc00587947 */ /* 0x000fea000383ffff */
.L_x_99:
[----:B--2---:R2:W3:Y:S02]  /*8820*/  SYNCS.PHASECHK.TRANS64.TRYWAIT P0, [R210+URZ+0x20], R3 ;  /* 0x00002003d20075a7 */ /* 0x0044e400080011ff */
[----:B---3--:R-:W-:Y:S05]  /*8830*/  @!P0 NANOSLEEP.SYNCS 0x989680 ;  /* 0x009896800000895d */ /* 0x008fea0003900000 */
[----:B------:R-:W3:Y:S02]  /*8840*/  @!P0 SYNCS.PHASECHK.TRANS64 P0, [R210+URZ+0x20], R3 ;  /* 0x00002003d20085a7 */ /* 0x000ee400080010ff */
[----:B---3--:R-:W-:Y:S05]  /*8850*/  @!P0 BRA `(.L_x_99) ;  /* 0xfffffffc00f08947 */ /* 0x008fea000383ffff */
[----:B------:R-:W-:Y:S05]  /*8860*/  BRA `(.L_x_98) ;  /* 0xffffffe000647947 */ /* 0x000fea000383ffff */
        .weak           $__internal_0_$__cuda_sm10x_tcgen05_guardrail_trap_col_being_dealloced_not_returned_by_alloc
        .type           $__internal_0_$__cuda_sm10x_tcgen05_guardrail_trap_col_being_dealloced_not_returned_by_alloc,@function
        .size           $__internal_0_$__cuda_sm10x_tcgen05_guardrail_trap_col_being_dealloced_not_returned_by_alloc,($__internal_1_$__cuda_sm10x_tcgen05_guardrail_trap_phase_invalid_during_alloc - $__internal_0_$__cuda_sm10x_tcgen05_guardrail_trap_col_being_dealloced_not_returned_by_alloc)
$__internal_0_$__cuda_sm10x_tcgen05_guardrail_trap_col_being_dealloced_not_returned_by_alloc:
[----:B------:R-:W-:Y:S05]  /*8870*/  BPT.TRAP 0x1 ;  /* 0x000000040000795c */ /* 0x000fea0000300000 */
[----:B------:R-:W-:-:S04]  /*8880*/  HFMA2 R3, -RZ, RZ, 0, 0 ;  /* 0x00000000ff037431 */ /* 0x000fc800000001ff */
[----:B------:R-:W-:Y:S05]  /*8890*/  RET.REL.NODEC R2 `(_ZN7cutlass13device_kernelINS_4gemm6kernel13GemmUniversalIN4cute5tupleIJiiiiEEENS1_10collective13CollectiveMmaINS1_35MainloopSm100TmaUmmaWarpSpecializedILi2ELi2ELi4ENS5_IJNS4_1CILi1EEESB_SB_EEEEENS5_IJNSA_ILi128EEESE_NSA_ILi64EEEEEENS_12float_e5m2_tENS5_IJlSB_lEEESH_SI_NS4_8TiledMMAINS4_8MMA_AtomIJNS4_10MMA_TraitsINS4_19SM100_MMA_F8F6F4_SSEJSH_SH_fSE_SE_NS4_17integral_constantINS4_4UMMA5MajorELSP_0EEESQ_NSN_INSO_7ScaleInELSR_0EEESS_EEEEEENS4_6LayoutISC_NS5_IJNSA_ILi0EEESW_SW_EEEEENS5_IJNS4_10UnderscoreESZ_SZ_EEEEENS4_13SM90_TMA_LOADENS4_14ComposedLayoutINS4_7SwizzleILi2ELi4ELi3EEENS4_18smem_ptr_flag_bitsILi8EEENSV_INS5_IJNSA_ILi8EEESF_EEENS5_IJSF_SB_EEEEEEEvNS4_8identityES12_S1C_vS1D_EENS_8epilogue10collective18CollectiveEpilogueINS1F_23Sm100TmaWarpSpecializedILi2ELi2ELi64ELb0ELb0EEEJSG_NS5_IJNSV_ISE_SB_EENSV_ISF_SB_EEEEESH_SI_SH_SI_NS1F_6fusion15FusionCallbacksIS1J_NS1N_17LinearCombinationISH_fSH_fLNS_15FloatRoundStyleE2EEESG_S1M_JEEENS4_5SM1004TMEM4LOAD26SM100_TMEM_LOAD_32dp32b64xES12_S1C_NS4_39AutoVectorizingCopyWithAssumedAlignmentILi128EEENS4_14SM90_TMA_STOREES1C_S1Y_S1Y_EEEvvEEEEvNT_6ParamsE) ;  /* 0xffffff7402d87950 */ /* 0x000fea0003c3ffff */
        .weak           $__internal_1_$__cuda_sm10x_tcgen05_guardrail_trap_phase_invalid_during_alloc
        .type           $__internal_1_$__cuda_sm10x_tcgen05_guardrail_trap_phase_invalid_during_alloc,@function
        .size           $__internal_1_$__cuda_sm10x_tcgen05_guardrail_trap_phase_invalid_during_alloc,($__internal_2_$__cuda_sm10x_tcgen05_guardrail_trap_unallocated_columns_being_dealloced - $__internal_1_$__cuda_sm10x_tcgen05_guardrail_trap_phase_invalid_during_alloc)
$__internal_1_$__cuda_sm10x_tcgen05_guardrail_trap_phase_invalid_during_alloc:
[----:B------:R-:W-:Y:S05]  /*88a0*/  BPT.TRAP 0x1 ;  /* 0x000000040000795c */ /* 0x000fea0000300000 */
[----:B------:R-:W-:-:S04]  /*88b0*/  MOV R3, 0x0 ;  /* 0x0000000000037802 */ /* 0x000fc80000000f00 */
[----:B------:R-:W-:Y:S05]  /*88c0*/  RET.REL.NODEC R2 `(_ZN7cutlass13device_kernelINS_4gemm6kernel13GemmUniversalIN4cute5tupleIJiiiiEEENS1_10collective13CollectiveMmaINS1_35MainloopSm100TmaUmmaWarpSpecializedILi2ELi2ELi4ENS5_IJNS4_1CILi1EEESB_SB_EEEEENS5_IJNSA_ILi128EEESE_NSA_ILi64EEEEEENS_12float_e5m2_tENS5_IJlSB_lEEESH_SI_NS4_8TiledMMAINS4_8MMA_AtomIJNS4_10MMA_TraitsINS4_19SM100_MMA_F8F6F4_SSEJSH_SH_fSE_SE_NS4_17integral_constantINS4_4UMMA5MajorELSP_0EEESQ_NSN_INSO_7ScaleInELSR_0EEESS_EEEEEENS4_6LayoutISC_NS5_IJNSA_ILi0EEESW_SW_EEEEENS5_IJNS4_10UnderscoreESZ_SZ_EEEEENS4_13SM90_TMA_LOADENS4_14ComposedLayoutINS4_7SwizzleILi2ELi4ELi3EEENS4_18smem_ptr_flag_bitsILi8EEENSV_INS5_IJNSA_ILi8EEESF_EEENS5_IJSF_SB_EEEEEEEvNS4_8identityES12_S1C_vS1D_EENS_8epilogue10collective18CollectiveEpilogueINS1F_23Sm100TmaWarpSpecializedILi2ELi2ELi64ELb0ELb0EEEJSG_NS5_IJNSV_ISE_SB_EENSV_ISF_SB_EEEEESH_SI_SH_SI_NS1F_6fusion15FusionCallbacksIS1J_NS1N_17LinearCombinationISH_fSH_fLNS_15FloatRoundStyleE2EEESG_S1M_JEEENS4_5SM1004TMEM4LOAD26SM100_TMEM_LOAD_32dp32b64xES12_S1C_NS4_39AutoVectorizingCopyWithAssumedAlignmentILi128EEENS4_14SM90_TMA_STOREES1C_S1Y_S1Y_EEEvvEEEEvNT_6ParamsE) ;  /* 0xffffff7402cc7950 */ /* 0x000fea0003c3ffff */
        .weak           $__internal_2_$__cuda_sm10x_tcgen05_guardrail_trap_unallocated_columns_being_dealloced
        .type           $__internal_2_$__cuda_sm10x_tcgen05_guardrail_trap_unallocated_columns_being_dealloced,@function
        .size           $__internal_2_$__cuda_sm10x_tcgen05_guardrail_trap_unallocated_columns_being_dealloced,(.L_x_137 - $__internal_2_$__cuda_sm10x_tcgen05_guardrail_trap_unallocated_columns_being_dealloced)
$__internal_2_$__cuda_sm10x_tcgen05_guardrail_trap_unallocated_columns_being_dealloced:
[----:B------:R-:W-:Y:S05]  /*88d0*/  BPT.TRAP 0x1 ;  /* 0x000000040000795c */ /* 0x000fea0000300000 */
[----:B------:R-:W-:-:S04]  /*88e0*/  HFMA2 R3, -RZ, RZ, 0, 0 ;  /* 0x00000000ff037431 */ /* 0x000fc800000001ff */
[----:B------:R-:W-:Y:S05]  /*88f0*/  RET.REL.NODEC R2 `(_ZN7cutlass13device_kernelINS_4gemm6kernel13GemmUniversalIN4cute5tupleIJiiiiEEENS1_10collective13CollectiveMmaINS1_35MainloopSm100TmaUmmaWarpSpecializedILi2ELi2ELi4ENS5_IJNS4_1CILi1EEESB_SB_EEEEENS5_IJNSA_ILi128EEESE_NSA_ILi64EEEEEENS_12float_e5m2_tENS5_IJlSB_lEEESH_SI_NS4_8TiledMMAINS4_8MMA_AtomIJNS4_10MMA_TraitsINS4_19SM100_MMA_F8F6F4_SSEJSH_SH_fSE_SE_NS4_17integral_constantINS4_4UMMA5MajorELSP_0EEESQ_NSN_INSO_7ScaleInELSR_0EEESS_EEEEEENS4_6LayoutISC_NS5_IJNSA_ILi0EEESW_SW_EEEEENS5_IJNS4_10UnderscoreESZ_SZ_EEEEENS4_13SM90_TMA_LOADENS4_14ComposedLayoutINS4_7SwizzleILi2ELi4ELi3EEENS4_18smem_ptr_flag_bitsILi8EEENSV_INS5_IJNSA_ILi8EEESF_EEENS5_IJSF_SB_EEEEEEEvNS4_8identityES12_S1C_vS1D_EENS_8epilogue10collective18CollectiveEpilogueINS1F_23Sm100TmaWarpSpecializedILi2ELi2ELi64ELb0ELb0EEEJSG_NS5_IJNSV_ISE_SB_EENSV_ISF_SB_EEEEESH_SI_SH_SI_NS1F_6fusion15FusionCallbacksIS1J_NS1N_17LinearCombinationISH_fSH_fLNS_15FloatRoundStyleE2EEESG_S1M_JEEENS4_5SM1004TMEM4LOAD26SM100_TMEM_LOAD_32dp32b64xES12_S1C_NS4_39AutoVectorizingCopyWithAssumedAlignmentILi128EEENS4_14SM90_TMA_STOREES1C_S1Y_S1Y_EEEvvEEEEvNT_6ParamsE) ;  /* 0xffffff7402c07950 */ /* 0x000fea0003c3ffff */
.L_x_136:
[----:B------:R-:W-:-:S00]  /*8900*/  BRA `(.L_x_136) ;  /* 0xfffffffc00fc7947 */ /* 0x000fc0000383ffff */
[----:B------:R-:W-:-:S00]  /*8910*/  NOP ;  /* 0x0000000000007918 */ /* 0x000fc00000000000 */
        /* <DEDUP_REMOVED lines=14> */
.L_x_137:


//--------------------- .nv.global.init           --------------------------
	.section	.nv.global.init,"aw",@progbits
.nv.global.init:
	.type		$str$27,@object
	.size		$str$27,($str$28 - $str$27)
$str$27:
        /*0000*/ 	.byte	0x28, 0x61, 0x64, 0x64, 0x72, 0x65, 0x73, 0x73, 0x20, 0x26, 0x20, 0x6d, 0x61, 0x73, 0x6b, 0x29
        /*0010*/ 	.byte	0x20, 0x3d, 0x3d, 0x20, 0x30, 0x00
	.type		$str$28,@object
	.size		$str$28,($str$26 - $str$28)
$str$28:
        /*0016*/ 	.byte	0x2f, 0x74, 0x6d, 0x70, 0x2f, 0x63, 0x75, 0x74, 0x6c, 0x61, 0x73, 0x73, 0x5f, 0x73, 0x77, 0x65
        /*0026*/ 	.byte	0x65, 0x70, 0x5f, 0x73, 0x72, 0x63, 0x2f, 0x69, 0x6e, 0x63, 0x6c, 0x75, 0x64, 0x65, 0x2f, 0x63
        /*0036*/ 	.byte	0x75, 0x74, 0x65, 0x2f, 0x70, 0x6f, 0x69, 0x6e, 0x74, 0x65, 0x72, 0x5f, 0x66, 0x6c, 0x61, 0x67
        /*0046*/ 	.byte	0x67, 0x65, 0x64, 0x2e, 0x68, 0x70, 0x70, 0x00
	.type		$str$26,@object
	.size		$str$26,($str$25 - $str$26)
$str$26:
        /*004e*/ 	.byte	0x2f, 0x74, 0x6d, 0x70, 0x2f, 0x63, 0x75, 0x74, 0x6c, 0x61, 0x73, 0x73, 0x5f, 0x73, 0x77, 0x65
        /*005e*/ 	.byte	0x65, 0x70, 0x5f, 0x73, 0x72, 0x63, 0x2f, 0x69, 0x6e, 0x63, 0x6c, 0x75, 0x64, 0x65, 0x2f, 0x63
        /*006e*/ 	.byte	0x75, 0x74, 0x65, 0x2f, 0x61, 0x74, 0x6f, 0x6d, 0x2f, 0x63, 0x6f, 0x70, 0x79, 0x5f, 0x74, 0x72
        /*007e*/ 	.byte	0x61, 0x69, 0x74, 0x73, 0x5f, 0x73, 0x6d, 0x31, 0x30, 0x30, 0x2e, 0x68, 0x70, 0x70, 0x00
	.type		$str$25,@object
	.size		$str$25,(__unnamed_1 - $str$25)
$str$25:
        /*008d*/ 	.byte	0x28, 0x28, 0x75, 0x69, 0x6e, 0x74, 0x33, 0x32, 0x5f, 0x74, 0x28, 0x74, 0x68, 0x72, 0x65, 0x61
        /*009d*/ 	.byte	0x64, 0x49, 0x64, 0x78, 0x2e, 0x78, 0x29, 0x20, 0x2f, 0x20, 0x33, 0x32, 0x29, 0x20, 0x25, 0x20
        /*00ad*/ 	.byte	0x34, 0x29, 0x20, 0x3d, 0x3d, 0x20, 0x28, 0x28, 0x28, 0x74, 0x6d, 0x65, 0x6d, 0x5f, 0x61, 0x64
        /*00bd*/ 	.byte	0x64, 0x72, 0x20, 0x3e, 0x3e, 0x20, 0x31, 0x36, 0x29, 0x20, 0x2f, 0x20, 0x33, 0x32, 0x29, 0x20
        /*00cd*/ 	.byte	0x25, 0x20, 0x34, 0x29, 0x00
	.type		__unnamed_1,@object
	.size		__unnamed_1,(__unnamed_2 - __unnamed_1)
__unnamed_1:
        /*00d2*/ 	.byte	0x61, 0x75, 0x74, 0x6f, 0x20, 0x63, 0x75, 0x74, 0x65, 0x3a, 0x3a, 0x61, 0x73, 0x5f, 0x70, 0x6f
        /* <DEDUP_REMOVED lines=24> */
        /*0262*/ 	.byte	0x43, 0x3c, 0x38, 0x31, 0x39, 0x32, 0x3e, 0x3e, 0x3e, 0x3e, 0x5d, 0x00
	.type		__unnamed_2,@object
	.size		__unnamed_2,(.L_2 - __unnamed_2)
__unnamed_2:
        /* <DEDUP_REMOVED lines=42> */
        /*050e*/ 	.byte	0x3e, 0x3e, 0x3e, 0x3e, 0x5d, 0x00
.L_2:


//--------------------- .nv.shared._ZN7cutlass13device_kernelINS_4gemm6kernel13GemmUniversalIN4cute5tupleIJiiiiEEENS1_10collective13CollectiveMmaINS1_35MainloopSm100TmaUmmaWarpSpecializedILi2ELi2ELi4ENS5_IJNS4_1CILi1EEESB_SB_EEEEENS5_IJNSA_ILi128EEESE_NSA_ILi64EEEEEENS_12float_e5m2_tENS5_IJlSB_lEEESH_SI_NS4_8TiledMMAINS4_8MMA_AtomIJNS4_10MMA_TraitsINS4_19SM100_MMA_F8F6F4_SSEJSH_SH_fSE_SE_NS4_17integral_constantINS4_4UMMA5MajorELSP_0EEESQ_NSN_INSO_7ScaleInELSR_0EEESS_EEEEEENS4_6LayoutISC_NS5_IJNSA_ILi0EEESW_SW_EEEEENS5_IJNS4_10UnderscoreESZ_SZ_EEEEENS4_13SM90_TMA_LOADENS4_14ComposedLayoutINS4_7SwizzleILi2ELi4ELi3EEENS4_18smem_ptr_flag_bitsILi8EEENSV_INS5_IJNSA_ILi8EEESF_EEENS5_IJSF_SB_EEEEEEEvNS4_8identityES12_S1C_vS1D_EENS_8epilogue10collective18CollectiveEpilogueINS1F_23Sm100TmaWarpSpecializedILi2ELi2ELi64ELb0ELb0EEEJSG_NS5_IJNSV_ISE_SB_EENSV_ISF_SB_EEEEESH_SI_SH_SI_NS1F_6fusion15FusionCallbacksIS1J_NS1N_17LinearCombinationISH_fSH_fLNS_15FloatRoundStyleE2EEESG_S1M_JEEENS4_5SM1004TMEM4LOAD26SM100_TMEM_LOAD_32dp32b64xES12_S1C_NS4_39AutoVectorizingCopyWithAssumedAlignmentILi128EEENS4_14SM90_TMA_STOREES1C_S1Y_S1Y_EEEvvEEEEvNT_6ParamsE --------------------------
	.section	.nv.shared._ZN7cutlass13device_kernelINS_4gemm6kernel13GemmUniversalIN4cute5tupleIJiiiiEEENS1_10collective13CollectiveMmaINS1_35MainloopSm100TmaUmmaWarpSpecializedILi2ELi2ELi4ENS5_IJNS4_1CILi1EEESB_SB_EEEEENS5_IJNSA_ILi128EEESE_NSA_ILi64EEEEEENS_12float_e5m2_tENS5_IJlSB_lEEESH_SI_NS4_8TiledMMAINS4_8MMA_AtomIJNS4_10MMA_TraitsINS4_19SM100_MMA_F8F6F4_SSEJSH_SH_fSE_SE_NS4_17integral_constantINS4_4UMMA5MajorELSP_0EEESQ_NSN_INSO_7ScaleInELSR_0EEESS_EEEEEENS4_6LayoutISC_NS5_IJNSA_ILi0EEESW_SW_EEEEENS5_IJNS4_10UnderscoreESZ_SZ_EEEEENS4_13SM90_TMA_LOADENS4_14ComposedLayoutINS4_7SwizzleILi2ELi4ELi3EEENS4_18smem_ptr_flag_bitsILi8EEENSV_INS5_IJNSA_ILi8EEESF_EEENS5_IJSF_SB_EEEEEEEvNS4_8identityES12_S1C_vS1D_EENS_8epilogue10collective18CollectiveEpilogueINS1F_23Sm100TmaWarpSpecializedILi2ELi2ELi64ELb0ELb0EEEJSG_NS5_IJNSV_ISE_SB_EENSV_ISF_SB_EEEEESH_SI_SH_SI_NS1F_6fusion15FusionCallbacksIS1J_NS1N_17LinearCombinationISH_fSH_fLNS_15FloatRoundStyleE2EEESG_S1M_JEEENS4_5SM1004TMEM4LOAD26SM100_TMEM_LOAD_32dp32b64xES12_S1C_NS4_39AutoVectorizingCopyWithAssumedAlignmentILi128EEENS4_14SM90_TMA_STOREES1C_S1Y_S1Y_EEEvvEEEEvNT_6ParamsE,"aw",@nobits
	.sectionflags	@""
	.align	16
	.zero		1024


//--------------------- .nv.shared.reserved.0     --------------------------
	.section	.nv.shared.reserved.0,"aw",@nobits
	.weak		__nv_reservedSMEM_offset_0_alias
	.size		__nv_reservedSMEM_offset_0_alias, 0, 64
	.other		__nv_reservedSMEM_offset_0_alias,@"STO_CUDA_RESERVED_SHARED STV_DEFAULT"
__nv_reservedSMEM_offset_0_alias:
	.zero		0
.nv.shared.reserved.0:
	.zero		64
	.weak		__nv_reservedSMEM_tcgen05_partition
	.type		__nv_reservedSMEM_tcgen05_partition,@object
	.size		__nv_reservedSMEM_tcgen05_partition,(.L_0 - __nv_reservedSMEM_tcgen05_partition)
__nv_reservedSMEM_tcgen05_partition:
	.zero		32
.L_0:


//--------------------- .nv.global                --------------------------
	.section	.nv.global,"aw",@nobits
.nv.global:
	.type		_ZN40_INTERNAL_d28c9b47_4_k_cu_4c50ffd3_143564cute1_E,@object
	.size		_ZN40_INTERNAL_d28c9b47_4_k_cu_4c50ffd3_143564cute1_E,(_ZN40_INTERNAL_d28c9b47_4_k_cu_4c50ffd3_143564cuda3std3__45__cpo6cbeginE - _ZN40_INTERNAL_d28c9b47_4_k_cu_4c50ffd3_143564cute1_E)
_ZN40_INTERNAL_d28c9b47_4_k_cu_4c50ffd3_143564cute1_E:
	.zero		1
	.type		_ZN40_INTERNAL_d28c9b47_4_k_cu_4c50ffd3_143564cuda3std3__45__cpo6cbeginE,@object
	.size		_ZN40_INTERNAL_d28c9b47_4_k_cu_4c50ffd3_143564cuda3std3__45__cpo6cbeginE,(_ZN40_INTERNAL_d28c9b47_4_k_cu_4c50ffd3_143564cuda3std3__48in_placeE - _ZN40_INTERNAL_d28c9b47_4_k_cu_4c50ffd3_143564cuda3std3__45__cpo6cbeginE)
_ZN40_INTERNAL_d28c9b47_4_k_cu_4c50ffd3_143564cuda3std3__45__cpo6cbeginE:
	.zero		1
	.type		_ZN40_INTERNAL_d28c9b47_4_k_cu_4c50ffd3_143564cuda3std3__48in_placeE,@object
	.size		_ZN40_INTERNAL_d28c9b47_4_k_cu_4c50ffd3_143564cuda3std3__48in_placeE,(_ZN40_INTERNAL_d28c9b47_4_k_cu_4c50ffd3_143564cuda3std6ranges3__45__cpo9iter_moveE - _ZN40_INTERNAL_d28c9b47_4_k_cu_4c50ffd3_143564cuda3std3__48in_placeE)
_ZN40_INTERNAL_d28c9b47_4_k_cu_4c50ffd3_143564cuda3std3__48in_placeE:
	.zero		1
	.type		_ZN40_INTERNAL_d28c9b47_4_k_cu_4c50ffd3_143564cuda3std6ranges3__45__cpo9iter_moveE,@object
	.size		_ZN40_INTERNAL_d28c9b47_4_k_cu_4c50ffd3_143564cuda3std6ranges3__45__cpo9iter_moveE,(_ZN40_INTERNAL_d28c9b47_4_k_cu_4c50ffd3_143564cuda3std3__45__cpo5beginE - _ZN40_INTERNAL_d28c9b47_4_k_cu_4c50ffd3_143564cuda3std6ranges3__45__cpo9iter_moveE)
_ZN40_INTERNAL_d28c9b47_4_k_cu_4c50ffd3_143564cuda3std6ranges3__45__cpo9iter_moveE:
	.zero		1
	.type		_ZN40_INTERNAL_d28c9b47_4_k_cu_4c50ffd3_143564cuda3std3__45__cpo5beginE,@object
	.size		_ZN40_INTERNAL_d28c9b47_4_k_cu_4c50ffd3_143564cuda3std3__45__cpo5beginE,(_ZN40_INTERNAL_d28c9b47_4_k_cu_4c50ffd3_143564cuda3std3__442_GLOBAL__N__d28c9b47_4_k_cu_4c50ffd3_143566ignoreE - _ZN40_INTERNAL_d28c9b47_4_k_cu_4c50ffd3_143564cuda3std3__45__cpo5beginE)
_ZN40_INTERNAL_d28c9b47_4_k_cu_4c50ffd3_143564cuda3std3__45__cpo5beginE:
	.zero		1
	.type		_ZN40_INTERNAL_d28c9b47_4_k_cu_4c50ffd3_143564cuda3std3__442_GLOBAL__N__d28c9b47_4_k_cu_4c50ffd3_143566ignoreE,@object
	.size		_ZN40_INTERNAL_d28c9b47_4_k_cu_4c50ffd3_143564cuda3std3__442_GLOBAL__N__d28c9b47_4_k_cu_4c50ffd3_143566ignoreE,(_ZN40_INTERNAL_d28c9b47_4_k_cu_4c50ffd3_143564cute7productE - _ZN40_INTERNAL_d28c9b47_4_k_cu_4c50ffd3_143564cuda3std3__442_GLOBAL__N__d28c9b47_4_k_cu_4c50ffd3_143566ignoreE)
_ZN40_INTERNAL_d28c9b47_4_k_cu_4c50ffd3_143564cuda3std3__442_GLOBAL__N__d28c9b47_4_k_cu_4c50ffd3_143566ignoreE:
	.zero		1
	.type		_ZN40_INTERNAL_d28c9b47_4_k_cu_4c50ffd3_143564cute7productE,@object
	.size		_ZN40_INTERNAL_d28c9b47_4_k_cu_4c50ffd3_143564cute7productE,(_ZN40_INTERNAL_d28c9b47_4_k_cu_4c50ffd3_143564cuda3std3__45__cpo3endE - _ZN40_INTERNAL_d28c9b47_4_k_cu_4c50ffd3_143564cute7productE)
_ZN40_INTERNAL_d28c9b47_4_k_cu_4c50ffd3_143564cute7productE:
	.zero		1
	.type		_ZN40_INTERNAL_d28c9b47_4_k_cu_4c50ffd3_143564cuda3std3__45__cpo3endE,@object
	.size		_ZN40_INTERNAL_d28c9b47_4_k_cu_4c50ffd3_143564cuda3std3__45__cpo3endE,(_ZN40_INTERNAL_d28c9b47_4_k_cu_4c50ffd3_143564cuda3std3__419piecewise_constructE - _ZN40_INTERNAL_d28c9b47_4_k_cu_4c50ffd3_143564cuda3std3__45__cpo3endE)
_ZN40_INTERNAL_d28c9b47_4_k_cu_4c50ffd3_143564cuda3std3__45__cpo3endE:
	.zero		1
	.type		_ZN40_INTERNAL_d28c9b47_4_k_cu_4c50ffd3_143564cuda3std3__419piecewise_constructE,@object
	.size		_ZN40_INTERNAL_d28c9b47_4_k_cu_4c50ffd3_143564cuda3std3__419piecewise_constructE,(_ZN40_INTERNAL_d28c9b47_4_k_cu_4c50ffd3_143564cuda3std3__45__cpo4cendE - _ZN40_INTERNAL_d28c9b47_4_k_cu_4c50ffd3_143564cuda3std3__419piecewise_constructE)
_ZN40_INTERNAL_d28c9b47_4_k_cu_4c50ffd3_143564cuda3std3__419piecewise_constructE:
	.zero		1
	.type		_ZN40_INTERNAL_d28c9b47_4_k_cu_4c50ffd3_143564cuda3std3__45__cpo4cendE,@object
	.size		_ZN40_INTERNAL_d28c9b47_4_k_cu_4c50ffd3_143564cuda3std3__45__cpo4cendE,(_ZN40_INTERNAL_d28c9b47_4_k_cu_4c50ffd3_143564cuda3std6ranges3__45__cpo4swapE - _ZN40_INTERNAL_d28c9b47_4_k_cu_4c50ffd3_143564cuda3std3__45__cpo4cendE)
_ZN40_INTERNAL_d28c9b47_4_k_cu_4c50ffd3_143564cuda3std3__45__cpo4cendE:
	.zero		1
	.type		_ZN40_INTERNAL_d28c9b47_4_k_cu_4c50ffd3_143564cuda3std6ranges3__45__cpo4swapE,@object
	.size		_ZN40_INTERNAL_d28c9b47_4_k_cu_4c50ffd3_143564cuda3std6ranges3__45__cpo4swapE,(.L_10 - _ZN40_INTERNAL_d28c9b47_4_k_cu_4c50ffd3_143564cuda3std6ranges3__45__cpo4swapE)
_ZN40_INTERNAL_d28c9b47_4_k_cu_4c50ffd3_143564cuda3std6ranges3__45__cpo4swapE:
	.zero		1
.L_10:


//--------------------- .nv.constant0._ZN7cutlass13device_kernelINS_4gemm6kernel13GemmUniversalIN4cute5tupleIJiiiiEEENS1_10collective13CollectiveMmaINS1_35MainloopSm100TmaUmmaWarpSpecializedILi2ELi2ELi4ENS5_IJNS4_1CILi1EEESB_SB_EEEEENS5_IJNSA_ILi128EEESE_NSA_ILi64EEEEEENS_12float_e5m2_tENS5_IJlSB_lEEESH_SI_NS4_8TiledMMAINS4_8MMA_AtomIJNS4_10MMA_TraitsINS4_19SM100_MMA_F8F6F4_SSEJSH_SH_fSE_SE_NS4_17integral_constantINS4_4UMMA5MajorELSP_0EEESQ_NSN_INSO_7ScaleInELSR_0EEESS_EEEEEENS4_6LayoutISC_NS5_IJNSA_ILi0EEESW_SW_EEEEENS5_IJNS4_10UnderscoreESZ_SZ_EEEEENS4_13SM90_TMA_LOADENS4_14ComposedLayoutINS4_7SwizzleILi2ELi4ELi3EEENS4_18smem_ptr_flag_bitsILi8EEENSV_INS5_IJNSA_ILi8EEESF_EEENS5_IJSF_SB_EEEEEEEvNS4_8identityES12_S1C_vS1D_EENS_8epilogue10collective18CollectiveEpilogueINS1F_23Sm100TmaWarpSpecializedILi2ELi2ELi64ELb0ELb0EEEJSG_NS5_IJNSV_ISE_SB_EENSV_ISF_SB_EEEEESH_SI_SH_SI_NS1F_6fusion15FusionCallbacksIS1J_NS1N_17LinearCombinationISH_fSH_fLNS_15FloatRoundStyleE2EEESG_S1M_JEEENS4_5SM1004TMEM4LOAD26SM100_TMEM_LOAD_32dp32b64xES12_S1C_NS4_39AutoVectorizingCopyWithAssumedAlignmentILi128EEENS4_14SM90_TMA_STOREES1C_S1Y_S1Y_EEEvvEEEEvNT_6ParamsE --------------------------
	.section	.nv.constant0._ZN7cutlass13device_kernelINS_4gemm6kernel13GemmUniversalIN4cute5tupleIJiiiiEEENS1_10collective13CollectiveMmaINS1_35MainloopSm100TmaUmmaWarpSpecializedILi2ELi2ELi4ENS5_IJNS4_1CILi1EEESB_SB_EEEEENS5_IJNSA_ILi128EEESE_NSA_ILi64EEEEEENS_12float_e5m2_tENS5_IJlSB_lEEESH_SI_NS4_8TiledMMAINS4_8MMA_AtomIJNS4_10MMA_TraitsINS4_19SM100_MMA_F8F6F4_SSEJSH_SH_fSE_SE_NS4_17integral_constantINS4_4UMMA5MajorELSP_0EEESQ_NSN_INSO_7ScaleInELSR_0EEESS_EEEEEENS4_6LayoutISC_NS5_IJNSA_ILi0EEESW_SW_EEEEENS5_IJNS4_10UnderscoreESZ_SZ_EEEEENS4_13SM90_TMA_LOADENS4_14ComposedLayoutINS4_7SwizzleILi2ELi4ELi3EEENS4_18smem_ptr_flag_bitsILi8EEENSV_INS5_IJNSA_ILi8EEESF_EEENS5_IJSF_SB_EEEEEEEvNS4_8identityES12_S1C_vS1D_EENS_8epilogue10collective18CollectiveEpilogueINS1F_23Sm100TmaWarpSpecializedILi2ELi2ELi64ELb0ELb0EEEJSG_NS5_IJNSV_ISE_SB_EENSV_ISF_SB_EEEEESH_SI_SH_SI_NS1F_6fusion15FusionCallbacksIS1J_NS1N_17LinearCombinationISH_fSH_fLNS_15FloatRoundStyleE2EEESG_S1M_JEEENS4_5SM1004TMEM4LOAD26SM100_TMEM_LOAD_32dp32b64xES12_S1C_NS4_39AutoVectorizingCopyWithAssumedAlignmentILi128EEENS4_14SM90_TMA_STOREES1C_S1Y_S1Y_EEEvvEEEEvNT_6ParamsE,"a",@progbits
	.sectionflags	@""
	.align	4
.nv.constant0._ZN7cutlass13device_kernelINS_4gemm6kernel13GemmUniversalIN4cute5tupleIJiiiiEEENS1_10collective13CollectiveMmaINS1_35MainloopSm100TmaUmmaWarpSpecializedILi2ELi2ELi4ENS5_IJNS4_1CILi1EEESB_SB_EEEEENS5_IJNSA_ILi128EEESE_NSA_ILi64EEEEEENS_12float_e5m2_tENS5_IJlSB_lEEESH_SI_NS4_8TiledMMAINS4_8MMA_AtomIJNS4_10MMA_TraitsINS4_19SM100_MMA_F8F6F4_SSEJSH_SH_fSE_SE_NS4_17integral_constantINS4_4UMMA5MajorELSP_0EEESQ_NSN_INSO_7ScaleInELSR_0EEESS_EEEEEENS4_6LayoutISC_NS5_IJNSA_ILi0EEESW_SW_EEEEENS5_IJNS4_10UnderscoreESZ_SZ_EEEEENS4_13SM90_TMA_LOADENS4_14ComposedLayoutINS4_7SwizzleILi2ELi4ELi3EEENS4_18smem_ptr_flag_bitsILi8EEENSV_INS5_IJNSA_ILi8EEESF_EEENS5_IJSF_SB_EEEEEEEvNS4_8identityES12_S1C_vS1D_EENS_8epilogue10collective18CollectiveEpilogueINS1F_23Sm100TmaWarpSpecializedILi2ELi2ELi64ELb0ELb0EEEJSG_NS5_IJNSV_ISE_SB_EENSV_ISF_SB_EEEEESH_SI_SH_SI_NS1F_6fusion15FusionCallbacksIS1J_NS1N_17LinearCombinationISH_fSH_fLNS_15FloatRoundStyleE2EEESG_S1M_JEEENS4_5SM1004TMEM4LOAD26SM100_TMEM_LOAD_32dp32b64xES12_S1C_NS4_39AutoVectorizingCopyWithAssumedAlignmentILi128EEENS4_14SM90_TMA_STOREES1C_S1Y_S1Y_EEEvvEEEEvNT_6ParamsE:
	.zero		2944


//--------------------- SYMBOLS --------------------------

	.type		.nv.reservedSmem.offset0,@object
	.size		.nv.reservedSmem.offset0,0x4
	.type		.nv.reservedSmem.cap,@object
	.size		.nv.reservedSmem.cap,0x4
	.type		__assertfail,@function
